







.version 5.0
.target sm_61
.address_size 64


.global .align 1 .b8 __T20[38] = {84, 32, 112, 111, 119, 105, 40, 84, 44, 32, 84, 41, 32, 91, 119, 105, 116, 104, 32, 84, 32, 61, 32, 117, 110, 115, 105, 103, 110, 101, 100, 32, 99, 104, 97, 114, 93, 0};
.global .align 1 .b8 __T21[36] = {84, 32, 112, 111, 119, 105, 40, 84, 44, 32, 84, 41, 32, 91, 119, 105, 116, 104, 32, 84, 32, 61, 32, 115, 105, 103, 110, 101, 100, 32, 99, 104, 97, 114, 93, 0};
.global .align 1 .b8 __T22[30] = {84, 32, 112, 111, 119, 105, 40, 84, 44, 32, 84, 41, 32, 91, 119, 105, 116, 104, 32, 84, 32, 61, 32, 115, 104, 111, 114, 116, 93, 0};
.global .align 1 .b8 __T23[28] = {84, 32, 112, 111, 119, 105, 40, 84, 44, 32, 84, 41, 32, 91, 119, 105, 116, 104, 32, 84, 32, 61, 32, 105, 110, 116, 93, 0};
.global .align 1 .b8 __T24[29] = {84, 32, 112, 111, 119, 105, 40, 84, 44, 32, 84, 41, 32, 91, 119, 105, 116, 104, 32, 84, 32, 61, 32, 108, 111, 110, 103, 93, 0};

.visible .entry _Z19adaptiveaveragepoolIN3c104HalfEEvPT_S3_iiiilll(
.param .u64 _Z19adaptiveaveragepoolIN3c104HalfEEvPT_S3_iiiilll_param_0,
.param .u64 _Z19adaptiveaveragepoolIN3c104HalfEEvPT_S3_iiiilll_param_1,
.param .u32 _Z19adaptiveaveragepoolIN3c104HalfEEvPT_S3_iiiilll_param_2,
.param .u32 _Z19adaptiveaveragepoolIN3c104HalfEEvPT_S3_iiiilll_param_3,
.param .u32 _Z19adaptiveaveragepoolIN3c104HalfEEvPT_S3_iiiilll_param_4,
.param .u32 _Z19adaptiveaveragepoolIN3c104HalfEEvPT_S3_iiiilll_param_5,
.param .u64 _Z19adaptiveaveragepoolIN3c104HalfEEvPT_S3_iiiilll_param_6,
.param .u64 _Z19adaptiveaveragepoolIN3c104HalfEEvPT_S3_iiiilll_param_7,
.param .u64 _Z19adaptiveaveragepoolIN3c104HalfEEvPT_S3_iiiilll_param_8
)
{
.reg .pred %p<9>;
.reg .b16 %rs<20>;
.reg .f32 %f<28>;
.reg .b32 %r<46>;
.reg .b64 %rd<32>;


ld.param.u64 %rd7, [_Z19adaptiveaveragepoolIN3c104HalfEEvPT_S3_iiiilll_param_0];
ld.param.u64 %rd8, [_Z19adaptiveaveragepoolIN3c104HalfEEvPT_S3_iiiilll_param_1];
ld.param.u32 %r15, [_Z19adaptiveaveragepoolIN3c104HalfEEvPT_S3_iiiilll_param_2];
ld.param.u32 %r16, [_Z19adaptiveaveragepoolIN3c104HalfEEvPT_S3_iiiilll_param_3];
ld.param.u32 %r17, [_Z19adaptiveaveragepoolIN3c104HalfEEvPT_S3_iiiilll_param_4];
ld.param.u32 %r18, [_Z19adaptiveaveragepoolIN3c104HalfEEvPT_S3_iiiilll_param_5];
ld.param.u64 %rd9, [_Z19adaptiveaveragepoolIN3c104HalfEEvPT_S3_iiiilll_param_6];
ld.param.u64 %rd10, [_Z19adaptiveaveragepoolIN3c104HalfEEvPT_S3_iiiilll_param_7];
ld.param.u64 %rd11, [_Z19adaptiveaveragepoolIN3c104HalfEEvPT_S3_iiiilll_param_8];
mov.u32 %r19, %ctaid.y;
mov.u32 %r20, %ntid.y;
mov.u32 %r21, %tid.y;
mad.lo.s32 %r41, %r19, %r20, %r21;
setp.ge.s32	%p1, %r41, %r17;
@%p1 bra BB0_11;

cvt.rn.f32.s32	%f1, %r17;
cvt.rn.f32.s32	%f2, %r18;
shl.b64 %rd1, %rd11, 1;
cvta.to.global.u64 %rd16, %rd7;
cvta.to.global.u64 %rd28, %rd8;

BB0_2:
mov.u32 %r42, %tid.x;
mul.lo.s32 %r23, %r41, %r15;
cvt.rn.f32.s32	%f4, %r23;
div.rn.f32 %f5, %f4, %f1;
cvt.rmi.f32.f32	%f6, %f5;
cvt.rzi.s32.f32	%r3, %f6;
add.s32 %r24, %r41, 1;
mul.lo.s32 %r25, %r24, %r15;
cvt.rn.f32.s32	%f7, %r25;
div.rn.f32 %f8, %f7, %f1;
cvt.rpi.f32.f32	%f9, %f8;
cvt.rzi.s32.f32	%r26, %f9;
sub.s32 %r4, %r26, %r3;
setp.ge.s32	%p2, %r42, %r18;
@%p2 bra BB0_10;

cvt.rn.f32.s32	%f3, %r4;
mul.wide.s32 %rd2, %r3, 2;

BB0_4:
mul.lo.s32 %r27, %r42, %r16;
cvt.rn.f32.s32	%f11, %r27;
div.rn.f32 %f12, %f11, %f2;
cvt.rmi.f32.f32	%f13, %f12;
cvt.rzi.s32.f32	%r7, %f13;
add.s32 %r28, %r42, 1;
mul.lo.s32 %r29, %r28, %r16;
cvt.rn.f32.s32	%f14, %r29;
div.rn.f32 %f15, %f14, %f2;
cvt.rpi.f32.f32	%f16, %f15;
cvt.rzi.s32.f32	%r30, %f16;
sub.s32 %r8, %r30, %r7;
mov.f32 %f10, 0f00000000;

	{ cvt.rn.f16.f32 %rs19, %f10;}


	setp.lt.s32	%p3, %r4, 1;
@%p3 bra BB0_9;

cvt.s64.s32	%rd12, %r7;
mul.lo.s64 %rd13, %rd11, %rd12;
mov.u32 %r32, %ctaid.x;
cvt.s64.s32	%rd14, %r32;
mul.lo.s64 %rd15, %rd9, %rd14;
shl.b64 %rd17, %rd15, 1;
add.s64 %rd18, %rd16, %rd17;
shl.b64 %rd19, %rd13, 1;
add.s64 %rd3, %rd18, %rd19;
mov.u32 %r31, 0;
mov.u32 %r45, %r31;

BB0_6:
mul.wide.s32 %rd20, %r45, 2;
add.s64 %rd21, %rd2, %rd20;
mul.lo.s64 %rd22, %rd10, %rd21;
add.s64 %rd31, %rd3, %rd22;
setp.lt.s32	%p4, %r8, 1;
mov.u32 %r44, %r31;
@%p4 bra BB0_8;

BB0_7:
mov.u32 %r10, %r44;
ld.global.u16 %rs9, [%rd31];

	{ cvt.f32.f16 %f17, %rs19;}


	
	{ cvt.f32.f16 %f18, %rs9;}


	add.f32 %f19, %f17, %f18;

	{ cvt.rn.f16.f32 %rs19, %f19;}


	add.s64 %rd31, %rd31, %rd1;
add.s32 %r11, %r10, 1;
setp.lt.s32	%p5, %r11, %r8;
mov.u32 %r44, %r11;
@%p5 bra BB0_7;

BB0_8:
add.s32 %r45, %r45, 1;
setp.lt.s32	%p6, %r45, %r4;
@%p6 bra BB0_6;

BB0_9:

	{ cvt.rn.f16.f32 %rs11, %f3;}


	
	{ cvt.f32.f16 %f21, %rs19;}


	
	{ cvt.f32.f16 %f22, %rs11;}


	div.rn.f32 %f23, %f21, %f22;

	{ cvt.rn.f16.f32 %rs14, %f23;}


	cvt.rn.f32.s32	%f24, %r8;

	{ cvt.rn.f16.f32 %rs15, %f24;}


	
	{ cvt.f32.f16 %f25, %rs14;}


	
	{ cvt.f32.f16 %f26, %rs15;}


	div.rn.f32 %f27, %f25, %f26;

	{ cvt.rn.f16.f32 %rs18, %f27;}


	mul.lo.s32 %r34, %r41, %r18;
cvt.s64.s32	%rd23, %r34;
mov.u32 %r35, %ctaid.x;
mul.lo.s32 %r36, %r18, %r17;
mul.lo.s32 %r37, %r36, %r35;
cvt.s64.s32	%rd24, %r37;
add.s64 %rd25, %rd23, %rd24;
cvt.s64.s32	%rd26, %r42;
add.s64 %rd27, %rd25, %rd26;
shl.b64 %rd29, %rd27, 1;
add.s64 %rd30, %rd28, %rd29;
st.global.u16 [%rd30], %rs18;
mov.u32 %r38, %ntid.x;
add.s32 %r42, %r42, %r38;
setp.lt.s32	%p7, %r42, %r18;
@%p7 bra BB0_4;

BB0_10:
mov.u32 %r39, %nctaid.y;
mad.lo.s32 %r41, %r39, %r20, %r41;
setp.lt.s32	%p8, %r41, %r17;
@%p8 bra BB0_2;

BB0_11:
ret;
}


.visible .entry _Z30atomicadaptiveaveragegradinputIN3c104HalfEEvPT_S3_iiii(
.param .u64 _Z30atomicadaptiveaveragegradinputIN3c104HalfEEvPT_S3_iiii_param_0,
.param .u64 _Z30atomicadaptiveaveragegradinputIN3c104HalfEEvPT_S3_iiii_param_1,
.param .u32 _Z30atomicadaptiveaveragegradinputIN3c104HalfEEvPT_S3_iiii_param_2,
.param .u32 _Z30atomicadaptiveaveragegradinputIN3c104HalfEEvPT_S3_iiii_param_3,
.param .u32 _Z30atomicadaptiveaveragegradinputIN3c104HalfEEvPT_S3_iiii_param_4,
.param .u32 _Z30atomicadaptiveaveragegradinputIN3c104HalfEEvPT_S3_iiii_param_5
)
{
.reg .pred %p<11>;
.reg .b16 %rs<13>;
.reg .f32 %f<27>;
.reg .b32 %r<62>;
.reg .b64 %rd<32>;


ld.param.u64 %rd10, [_Z30atomicadaptiveaveragegradinputIN3c104HalfEEvPT_S3_iiii_param_0];
ld.param.u64 %rd11, [_Z30atomicadaptiveaveragegradinputIN3c104HalfEEvPT_S3_iiii_param_1];
ld.param.u32 %r17, [_Z30atomicadaptiveaveragegradinputIN3c104HalfEEvPT_S3_iiii_param_2];
ld.param.u32 %r18, [_Z30atomicadaptiveaveragegradinputIN3c104HalfEEvPT_S3_iiii_param_3];
ld.param.u32 %r19, [_Z30atomicadaptiveaveragegradinputIN3c104HalfEEvPT_S3_iiii_param_4];
ld.param.u32 %r20, [_Z30atomicadaptiveaveragegradinputIN3c104HalfEEvPT_S3_iiii_param_5];
mov.u32 %r21, %ctaid.y;
mov.u32 %r22, %ntid.y;
mov.u32 %r23, %tid.y;
mad.lo.s32 %r56, %r21, %r22, %r23;
setp.ge.s32	%p1, %r56, %r19;
@%p1 bra BB1_13;

cvt.rn.f32.s32	%f1, %r19;
cvt.rn.f32.s32	%f2, %r20;
cvta.to.global.u64 %rd23, %rd11;

BB1_2:
mov.u32 %r57, %tid.x;
mul.lo.s32 %r25, %r56, %r17;
cvt.rn.f32.s32	%f4, %r25;
div.rn.f32 %f5, %f4, %f1;
cvt.rmi.f32.f32	%f6, %f5;
cvt.rzi.s32.f32	%r3, %f6;
add.s32 %r26, %r56, 1;
mul.lo.s32 %r27, %r26, %r17;
cvt.rn.f32.s32	%f7, %r27;
div.rn.f32 %f8, %f7, %f1;
cvt.rpi.f32.f32	%f9, %f8;
cvt.rzi.s32.f32	%r28, %f9;
sub.s32 %r4, %r28, %r3;
setp.ge.s32	%p2, %r57, %r20;
@%p2 bra BB1_12;

mul.lo.s32 %r29, %r3, %r18;
cvt.s64.s32	%rd12, %r29;
mov.u32 %r30, %ctaid.x;
mul.lo.s32 %r31, %r18, %r17;
mul.lo.s32 %r32, %r31, %r30;
cvt.s64.s32	%rd13, %r32;
add.s64 %rd1, %rd12, %rd13;
cvt.rn.f32.s32	%f3, %r4;

BB1_4:
mul.lo.s32 %r33, %r57, %r18;
cvt.rn.f32.s32	%f18, %r33;
div.rn.f32 %f19, %f18, %f2;
cvt.rmi.f32.f32	%f20, %f19;
cvt.rzi.s32.f32	%r34, %f20;
add.s32 %r35, %r57, 1;
mul.lo.s32 %r36, %r35, %r18;
cvt.rn.f32.s32	%f21, %r36;
div.rn.f32 %f22, %f21, %f2;
cvt.rpi.f32.f32	%f23, %f22;
cvt.rzi.s32.f32	%r37, %f23;
sub.s32 %r7, %r37, %r34;
cvt.s64.s32	%rd14, %r34;
add.s64 %rd15, %rd1, %rd14;
cvta.to.global.u64 %rd16, %rd10;
shl.b64 %rd17, %rd15, 1;
add.s64 %rd31, %rd16, %rd17;
add.s64 %rd30, %rd10, %rd17;
mul.lo.s32 %r38, %r56, %r20;
cvt.s64.s32	%rd18, %r38;
mul.lo.s32 %r40, %r20, %r19;
mul.lo.s32 %r41, %r40, %r30;
cvt.s64.s32	%rd19, %r41;
add.s64 %rd20, %rd18, %rd19;
cvt.s64.s32	%rd21, %r57;
add.s64 %rd22, %rd20, %rd21;
shl.b64 %rd24, %rd22, 1;
add.s64 %rd25, %rd23, %rd24;
ld.global.u16 %rs3, [%rd25];
cvt.rn.f32.s32	%f10, %r7;

	{ cvt.rn.f16.f32 %rs2, %f10;}


	
	{ cvt.f32.f16 %f11, %rs3;}


	
	{ cvt.f32.f16 %f12, %rs2;}


	div.rn.f32 %f13, %f11, %f12;

	{ cvt.rn.f16.f32 %rs5, %f13;}


	
	{ cvt.rn.f16.f32 %rs6, %f3;}


	
	{ cvt.f32.f16 %f15, %rs5;}


	
	{ cvt.f32.f16 %f16, %rs6;}


	div.rn.f32 %f17, %f15, %f16;

	{ cvt.rn.f16.f32 %rs9, %f17;}


	setp.lt.s32	%p3, %r4, 1;
@%p3 bra BB1_11;

mov.u32 %r42, 0;
mov.u32 %r60, %r42;

BB1_6:
setp.lt.s32	%p4, %r7, 1;
mov.u32 %r59, %r42;
@%p4 bra BB1_10;

BB1_7:
mov.u32 %r9, %r59;
mul.wide.s32 %rd26, %r9, 2;
add.s64 %rd27, %rd31, %rd26;
add.s64 %rd28, %rd30, %rd26;
and.b64 %rd6, %rd28, 2;
sub.s64 %rd7, %rd27, %rd6;
ld.global.u32 %r61, [%rd7];

BB1_8:
mov.u32 %r11, %r61;
shr.u32 %r44, %r11, 16;
setp.eq.s64	%p5, %rd6, 0;
selp.b32	%r45, %r11, %r44, %p5;
cvt.u16.u32	%rs10, %r45;

	{ cvt.f32.f16 %f24, %rs10;}


	
	{ cvt.f32.f16 %f25, %rs9;}


	add.f32 %f26, %f24, %f25;

	{ cvt.rn.f16.f32 %rs12, %f26;}


	cvt.u32.u16	%r46, %rs12;
shl.b32 %r47, %r46, 16;
and.b32 %r48, %r11, 65535;
or.b32 %r49, %r47, %r48;
and.b32 %r50, %r11, -65536;
or.b32 %r51, %r46, %r50;
selp.b32	%r52, %r51, %r49, %p5;
atom.global.cas.b32 %r61, [%rd7], %r11, %r52;
setp.ne.s32	%p6, %r11, %r61;
@%p6 bra BB1_8;

add.s32 %r13, %r9, 1;
setp.lt.s32	%p7, %r13, %r7;
mov.u32 %r59, %r13;
@%p7 bra BB1_7;

BB1_10:
mul.wide.s32 %rd29, %r18, 2;
add.s64 %rd31, %rd31, %rd29;
add.s64 %rd30, %rd30, %rd29;
add.s32 %r60, %r60, 1;
setp.lt.s32	%p8, %r60, %r4;
@%p8 bra BB1_6;

BB1_11:
mov.u32 %r53, %ntid.x;
add.s32 %r57, %r57, %r53;
setp.lt.s32	%p9, %r57, %r20;
@%p9 bra BB1_4;

BB1_12:
mov.u32 %r54, %nctaid.y;
mad.lo.s32 %r56, %r54, %r22, %r56;
setp.lt.s32	%p10, %r56, %r19;
@%p10 bra BB1_2;

BB1_13:
ret;
}


.visible .entry _Z24adaptiveaveragegradinputIN3c104HalfEEvPT_S3_iiii(
.param .u64 _Z24adaptiveaveragegradinputIN3c104HalfEEvPT_S3_iiii_param_0,
.param .u64 _Z24adaptiveaveragegradinputIN3c104HalfEEvPT_S3_iiii_param_1,
.param .u32 _Z24adaptiveaveragegradinputIN3c104HalfEEvPT_S3_iiii_param_2,
.param .u32 _Z24adaptiveaveragegradinputIN3c104HalfEEvPT_S3_iiii_param_3,
.param .u32 _Z24adaptiveaveragegradinputIN3c104HalfEEvPT_S3_iiii_param_4,
.param .u32 _Z24adaptiveaveragegradinputIN3c104HalfEEvPT_S3_iiii_param_5
)
{
.reg .pred %p<9>;
.reg .b16 %rs<12>;
.reg .f32 %f<41>;
.reg .b32 %r<66>;
.reg .b64 %rd<19>;


ld.param.u64 %rd5, [_Z24adaptiveaveragegradinputIN3c104HalfEEvPT_S3_iiii_param_0];
ld.param.u64 %rd6, [_Z24adaptiveaveragegradinputIN3c104HalfEEvPT_S3_iiii_param_1];
ld.param.u32 %r23, [_Z24adaptiveaveragegradinputIN3c104HalfEEvPT_S3_iiii_param_2];
ld.param.u32 %r24, [_Z24adaptiveaveragegradinputIN3c104HalfEEvPT_S3_iiii_param_3];
ld.param.u32 %r25, [_Z24adaptiveaveragegradinputIN3c104HalfEEvPT_S3_iiii_param_4];
ld.param.u32 %r26, [_Z24adaptiveaveragegradinputIN3c104HalfEEvPT_S3_iiii_param_5];
mov.u32 %r27, %ctaid.y;
mov.u32 %r28, %ntid.y;
mov.u32 %r29, %tid.y;
mad.lo.s32 %r59, %r27, %r28, %r29;
setp.ge.s32	%p1, %r59, %r23;
@%p1 bra BB2_11;

cvt.rn.f32.s32	%f1, %r23;
cvt.rn.f32.s32	%f2, %r24;
cvt.rn.f32.s32	%f3, %r25;
cvt.rn.f32.s32	%f4, %r26;
cvta.to.global.u64 %rd12, %rd5;
cvta.to.global.u64 %rd14, %rd6;

BB2_2:
mov.u32 %r60, %tid.x;
mul.lo.s32 %r31, %r59, %r25;
cvt.rn.f32.s32	%f6, %r31;
div.rn.f32 %f7, %f6, %f1;
cvt.rmi.f32.f32	%f8, %f7;
cvt.rzi.s32.f32	%r3, %f8;
add.s32 %r32, %r59, 1;
mul.lo.s32 %r33, %r32, %r25;
cvt.rn.f32.s32	%f9, %r33;
div.rn.f32 %f10, %f9, %f1;
cvt.rpi.f32.f32	%f11, %f10;
cvt.rzi.s32.f32	%r4, %f11;
setp.ge.s32	%p2, %r60, %r24;
@%p2 bra BB2_10;

BB2_3:
mul.lo.s32 %r34, %r60, %r26;
cvt.rn.f32.s32	%f12, %r34;
div.rn.f32 %f13, %f12, %f2;
cvt.rmi.f32.f32	%f14, %f13;
cvt.rzi.s32.f32	%r7, %f14;
add.s32 %r35, %r60, 1;
mul.lo.s32 %r36, %r35, %r26;
cvt.rn.f32.s32	%f15, %r36;
div.rn.f32 %f16, %f15, %f2;
cvt.rpi.f32.f32	%f17, %f16;
cvt.rzi.s32.f32	%r8, %f17;
setp.ge.s32	%p3, %r3, %r4;
@%p3 bra BB2_9;

mul.lo.s32 %r38, %r59, %r24;
cvt.s64.s32	%rd7, %r38;
mov.u32 %r39, %ctaid.x;
mul.lo.s32 %r40, %r24, %r23;
mul.lo.s32 %r41, %r40, %r39;
cvt.s64.s32	%rd8, %r41;
add.s64 %rd9, %rd7, %rd8;
cvt.s64.s32	%rd10, %r60;
add.s64 %rd11, %rd9, %rd10;
shl.b64 %rd13, %rd11, 1;
add.s64 %rd1, %rd12, %rd13;
mov.u32 %r61, 0;
mov.u32 %r62, %r3;

BB2_5:
mov.u32 %r10, %r62;
add.s32 %r11, %r10, 1;
setp.ge.s32	%p4, %r7, %r8;
@%p4 bra BB2_8;

mul.lo.s32 %r42, %r10, %r23;
cvt.rn.f32.s32	%f18, %r42;
div.rn.f32 %f19, %f18, %f3;
cvt.rmi.f32.f32	%f20, %f19;
cvt.rzi.s32.f32	%r43, %f20;
mul.lo.s32 %r44, %r11, %r23;
cvt.rn.f32.s32	%f21, %r44;
div.rn.f32 %f22, %f21, %f3;
cvt.rpi.f32.f32	%f23, %f22;
cvt.rzi.s32.f32	%r45, %f23;
sub.s32 %r46, %r43, %r45;
cvt.rn.f32.s32	%f5, %r46;
mul.lo.s32 %r48, %r39, %r26;
mul.lo.s32 %r49, %r48, %r25;
mul.wide.s32 %rd15, %r49, 2;
add.s64 %rd16, %rd14, %rd15;
mad.lo.s32 %r50, %r26, %r3, %r7;
mad.lo.s32 %r51, %r26, %r61, %r50;
mul.wide.s32 %rd17, %r51, 2;
add.s64 %rd18, %rd16, %rd17;
add.s32 %r52, %r7, 1;
mul.lo.s32 %r63, %r24, %r52;
mul.lo.s32 %r64, %r24, %r7;
mov.u32 %r65, %r7;

BB2_7:
mov.u32 %r16, %r65;
cvt.rn.f32.s32	%f35, %r64;
div.rn.f32 %f36, %f35, %f4;
cvt.rmi.f32.f32	%f37, %f36;
cvt.rzi.s32.f32	%r53, %f37;
cvt.rn.f32.s32	%f38, %r63;
div.rn.f32 %f39, %f38, %f4;
cvt.rpi.f32.f32	%f40, %f39;
cvt.rzi.s32.f32	%r54, %f40;
sub.s32 %r55, %r53, %r54;
ld.global.u16 %rs2, [%rd18];

	{ cvt.rn.f16.f32 %rs1, %f5;}


	
	{ cvt.f32.f16 %f25, %rs2;}


	
	{ cvt.f32.f16 %f26, %rs1;}


	div.rn.f32 %f27, %f25, %f26;

	{ cvt.rn.f16.f32 %rs4, %f27;}


	cvt.rn.f32.s32	%f28, %r55;

	{ cvt.rn.f16.f32 %rs5, %f28;}


	
	{ cvt.f32.f16 %f29, %rs4;}


	
	{ cvt.f32.f16 %f30, %rs5;}


	div.rn.f32 %f31, %f29, %f30;

	{ cvt.rn.f16.f32 %rs8, %f31;}


	ld.global.u16 %rs9, [%rd1];

	{ cvt.f32.f16 %f32, %rs9;}


	
	{ cvt.f32.f16 %f33, %rs8;}


	add.f32 %f34, %f32, %f33;

	{ cvt.rn.f16.f32 %rs11, %f34;}


	st.global.u16 [%rd1], %rs11;
add.s32 %r64, %r64, %r24;
add.s32 %r63, %r63, %r24;
add.s64 %rd18, %rd18, 2;
add.s32 %r19, %r16, 1;
setp.lt.s32	%p5, %r19, %r8;
mov.u32 %r65, %r19;
@%p5 bra BB2_7;

BB2_8:
setp.lt.s32	%p6, %r11, %r4;
add.s32 %r61, %r61, 1;
mov.u32 %r62, %r11;
@%p6 bra BB2_5;

BB2_9:
mov.u32 %r56, %ntid.x;
add.s32 %r60, %r60, %r56;
setp.lt.s32	%p7, %r60, %r24;
@%p7 bra BB2_3;

BB2_10:
mov.u32 %r57, %nctaid.y;
mad.lo.s32 %r59, %r57, %r28, %r59;
setp.lt.s32	%p8, %r59, %r23;
@%p8 bra BB2_2;

BB2_11:
ret;
}


.visible .entry _Z19adaptiveaveragepoolIfEvPT_S1_iiiilll(
.param .u64 _Z19adaptiveaveragepoolIfEvPT_S1_iiiilll_param_0,
.param .u64 _Z19adaptiveaveragepoolIfEvPT_S1_iiiilll_param_1,
.param .u32 _Z19adaptiveaveragepoolIfEvPT_S1_iiiilll_param_2,
.param .u32 _Z19adaptiveaveragepoolIfEvPT_S1_iiiilll_param_3,
.param .u32 _Z19adaptiveaveragepoolIfEvPT_S1_iiiilll_param_4,
.param .u32 _Z19adaptiveaveragepoolIfEvPT_S1_iiiilll_param_5,
.param .u64 _Z19adaptiveaveragepoolIfEvPT_S1_iiiilll_param_6,
.param .u64 _Z19adaptiveaveragepoolIfEvPT_S1_iiiilll_param_7,
.param .u64 _Z19adaptiveaveragepoolIfEvPT_S1_iiiilll_param_8
)
{
.reg .pred %p<9>;
.reg .f32 %f<28>;
.reg .b32 %r<46>;
.reg .b64 %rd<32>;


ld.param.u64 %rd7, [_Z19adaptiveaveragepoolIfEvPT_S1_iiiilll_param_0];
ld.param.u64 %rd8, [_Z19adaptiveaveragepoolIfEvPT_S1_iiiilll_param_1];
ld.param.u32 %r15, [_Z19adaptiveaveragepoolIfEvPT_S1_iiiilll_param_2];
ld.param.u32 %r16, [_Z19adaptiveaveragepoolIfEvPT_S1_iiiilll_param_3];
ld.param.u32 %r17, [_Z19adaptiveaveragepoolIfEvPT_S1_iiiilll_param_4];
ld.param.u32 %r18, [_Z19adaptiveaveragepoolIfEvPT_S1_iiiilll_param_5];
ld.param.u64 %rd9, [_Z19adaptiveaveragepoolIfEvPT_S1_iiiilll_param_6];
ld.param.u64 %rd10, [_Z19adaptiveaveragepoolIfEvPT_S1_iiiilll_param_7];
ld.param.u64 %rd11, [_Z19adaptiveaveragepoolIfEvPT_S1_iiiilll_param_8];
mov.u32 %r19, %ctaid.y;
mov.u32 %r20, %ntid.y;
mov.u32 %r21, %tid.y;
mad.lo.s32 %r41, %r19, %r20, %r21;
setp.ge.s32	%p1, %r41, %r17;
@%p1 bra BB3_11;

cvt.rn.f32.s32	%f1, %r17;
cvt.rn.f32.s32	%f2, %r18;
shl.b64 %rd1, %rd11, 2;
cvta.to.global.u64 %rd16, %rd7;
cvta.to.global.u64 %rd28, %rd8;

BB3_2:
mov.u32 %r42, %tid.x;
mul.lo.s32 %r23, %r41, %r15;
cvt.rn.f32.s32	%f9, %r23;
div.rn.f32 %f10, %f9, %f1;
cvt.rmi.f32.f32	%f11, %f10;
cvt.rzi.s32.f32	%r3, %f11;
add.s32 %r24, %r41, 1;
mul.lo.s32 %r25, %r24, %r15;
cvt.rn.f32.s32	%f12, %r25;
div.rn.f32 %f13, %f12, %f1;
cvt.rpi.f32.f32	%f14, %f13;
cvt.rzi.s32.f32	%r26, %f14;
sub.s32 %r4, %r26, %r3;
setp.ge.s32	%p2, %r42, %r18;
@%p2 bra BB3_10;

cvt.rn.f32.s32	%f3, %r4;
mul.wide.s32 %rd2, %r3, 4;

BB3_4:
mul.lo.s32 %r27, %r42, %r16;
cvt.rn.f32.s32	%f16, %r27;
div.rn.f32 %f17, %f16, %f2;
cvt.rmi.f32.f32	%f18, %f17;
cvt.rzi.s32.f32	%r7, %f18;
add.s32 %r28, %r42, 1;
mul.lo.s32 %r29, %r28, %r16;
cvt.rn.f32.s32	%f19, %r29;
div.rn.f32 %f20, %f19, %f2;
cvt.rpi.f32.f32	%f21, %f20;
cvt.rzi.s32.f32	%r30, %f21;
sub.s32 %r8, %r30, %r7;
mov.f32 %f27, 0f00000000;
setp.lt.s32	%p3, %r4, 1;
@%p3 bra BB3_9;

cvt.s64.s32	%rd12, %r7;
mul.lo.s64 %rd13, %rd11, %rd12;
mov.u32 %r32, %ctaid.x;
cvt.s64.s32	%rd14, %r32;
mul.lo.s64 %rd15, %rd9, %rd14;
shl.b64 %rd17, %rd15, 2;
add.s64 %rd18, %rd16, %rd17;
shl.b64 %rd19, %rd13, 2;
add.s64 %rd3, %rd18, %rd19;
mov.f32 %f27, 0f00000000;
mov.u32 %r31, 0;
mov.u32 %r45, %r31;

BB3_6:
mul.wide.s32 %rd20, %r45, 4;
add.s64 %rd21, %rd2, %rd20;
mul.lo.s64 %rd22, %rd10, %rd21;
add.s64 %rd31, %rd3, %rd22;
setp.lt.s32	%p4, %r8, 1;
mov.u32 %r44, %r31;
@%p4 bra BB3_8;

BB3_7:
mov.u32 %r10, %r44;
ld.global.f32 %f23, [%rd31];
add.f32 %f27, %f27, %f23;
add.s64 %rd31, %rd31, %rd1;
add.s32 %r11, %r10, 1;
setp.lt.s32	%p5, %r11, %r8;
mov.u32 %r44, %r11;
@%p5 bra BB3_7;

BB3_8:
add.s32 %r45, %r45, 1;
setp.lt.s32	%p6, %r45, %r4;
@%p6 bra BB3_6;

BB3_9:
cvt.rn.f32.s32	%f24, %r8;
div.rn.f32 %f25, %f27, %f3;
div.rn.f32 %f26, %f25, %f24;
mul.lo.s32 %r34, %r41, %r18;
cvt.s64.s32	%rd23, %r34;
mov.u32 %r35, %ctaid.x;
mul.lo.s32 %r36, %r18, %r17;
mul.lo.s32 %r37, %r36, %r35;
cvt.s64.s32	%rd24, %r37;
add.s64 %rd25, %rd23, %rd24;
cvt.s64.s32	%rd26, %r42;
add.s64 %rd27, %rd25, %rd26;
shl.b64 %rd29, %rd27, 2;
add.s64 %rd30, %rd28, %rd29;
st.global.f32 [%rd30], %f26;
mov.u32 %r38, %ntid.x;
add.s32 %r42, %r42, %r38;
setp.lt.s32	%p7, %r42, %r18;
@%p7 bra BB3_4;

BB3_10:
mov.u32 %r39, %nctaid.y;
mad.lo.s32 %r41, %r39, %r20, %r41;
setp.lt.s32	%p8, %r41, %r17;
@%p8 bra BB3_2;

BB3_11:
ret;
}


.visible .entry _Z30atomicadaptiveaveragegradinputIfEvPT_S1_iiii(
.param .u64 _Z30atomicadaptiveaveragegradinputIfEvPT_S1_iiii_param_0,
.param .u64 _Z30atomicadaptiveaveragegradinputIfEvPT_S1_iiii_param_1,
.param .u32 _Z30atomicadaptiveaveragegradinputIfEvPT_S1_iiii_param_2,
.param .u32 _Z30atomicadaptiveaveragegradinputIfEvPT_S1_iiii_param_3,
.param .u32 _Z30atomicadaptiveaveragegradinputIfEvPT_S1_iiii_param_4,
.param .u32 _Z30atomicadaptiveaveragegradinputIfEvPT_S1_iiii_param_5
)
{
.reg .pred %p<9>;
.reg .f32 %f<21>;
.reg .b32 %r<49>;
.reg .b64 %rd<24>;


ld.param.u64 %rd6, [_Z30atomicadaptiveaveragegradinputIfEvPT_S1_iiii_param_0];
ld.param.u64 %rd7, [_Z30atomicadaptiveaveragegradinputIfEvPT_S1_iiii_param_1];
ld.param.u32 %r15, [_Z30atomicadaptiveaveragegradinputIfEvPT_S1_iiii_param_2];
ld.param.u32 %r16, [_Z30atomicadaptiveaveragegradinputIfEvPT_S1_iiii_param_3];
ld.param.u32 %r17, [_Z30atomicadaptiveaveragegradinputIfEvPT_S1_iiii_param_4];
ld.param.u32 %r18, [_Z30atomicadaptiveaveragegradinputIfEvPT_S1_iiii_param_5];
mov.u32 %r19, %ctaid.y;
mov.u32 %r20, %ntid.y;
mov.u32 %r21, %tid.y;
mad.lo.s32 %r44, %r19, %r20, %r21;
setp.ge.s32	%p1, %r44, %r17;
@%p1 bra BB4_11;

cvt.rn.f32.s32	%f1, %r17;
cvt.rn.f32.s32	%f2, %r18;
cvta.to.global.u64 %rd8, %rd6;
cvta.to.global.u64 %rd17, %rd7;

BB4_2:
mov.u32 %r45, %tid.x;
mul.lo.s32 %r23, %r44, %r15;
cvt.rn.f32.s32	%f5, %r23;
div.rn.f32 %f6, %f5, %f1;
cvt.rmi.f32.f32	%f7, %f6;
cvt.rzi.s32.f32	%r3, %f7;
add.s32 %r24, %r44, 1;
mul.lo.s32 %r25, %r24, %r15;
cvt.rn.f32.s32	%f8, %r25;
div.rn.f32 %f9, %f8, %f1;
cvt.rpi.f32.f32	%f10, %f9;
cvt.rzi.s32.f32	%r26, %f10;
sub.s32 %r4, %r26, %r3;
setp.ge.s32	%p2, %r45, %r18;
@%p2 bra BB4_10;

cvt.rn.f32.s32	%f3, %r4;
mul.lo.s32 %r27, %r16, %r3;
mov.u32 %r28, %ctaid.x;
mul.lo.s32 %r29, %r28, %r16;
mul.lo.s32 %r30, %r29, %r15;
mul.wide.s32 %rd9, %r30, 4;
add.s64 %rd10, %rd8, %rd9;
mul.wide.s32 %rd11, %r27, 4;
add.s64 %rd1, %rd10, %rd11;

BB4_4:
mul.lo.s32 %r31, %r45, %r16;
cvt.rn.f32.s32	%f11, %r31;
div.rn.f32 %f12, %f11, %f2;
cvt.rmi.f32.f32	%f13, %f12;
cvt.rzi.s32.f32	%r7, %f13;
add.s32 %r32, %r45, 1;
mul.lo.s32 %r33, %r32, %r16;
cvt.rn.f32.s32	%f14, %r33;
div.rn.f32 %f15, %f14, %f2;
cvt.rpi.f32.f32	%f16, %f15;
cvt.rzi.s32.f32	%r34, %f16;
sub.s32 %r8, %r34, %r7;
setp.lt.s32	%p3, %r4, 1;
@%p3 bra BB4_9;

mul.lo.s32 %r36, %r44, %r18;
cvt.s64.s32	%rd12, %r36;
mul.lo.s32 %r38, %r18, %r17;
mul.lo.s32 %r39, %r38, %r28;
cvt.s64.s32	%rd13, %r39;
add.s64 %rd14, %rd12, %rd13;
cvt.s64.s32	%rd15, %r45;
add.s64 %rd16, %rd14, %rd15;
shl.b64 %rd18, %rd16, 2;
add.s64 %rd19, %rd17, %rd18;
cvt.rn.f32.s32	%f17, %r8;
ld.global.f32 %f18, [%rd19];
div.rn.f32 %f19, %f18, %f17;
div.rn.f32 %f4, %f19, %f3;
mul.wide.s32 %rd20, %r7, 4;
add.s64 %rd2, %rd1, %rd20;
mov.u32 %r35, 0;
mov.u32 %r48, %r35;

BB4_6:
mul.wide.s32 %rd21, %r16, %r48;
shl.b64 %rd22, %rd21, 2;
add.s64 %rd23, %rd2, %rd22;
setp.lt.s32	%p4, %r8, 1;
mov.u32 %r47, %r35;
@%p4 bra BB4_8;

BB4_7:
mov.u32 %r10, %r47;
atom.global.add.f32 %f20, [%rd23], %f4;
add.s64 %rd23, %rd23, 4;
add.s32 %r11, %r10, 1;
setp.lt.s32	%p5, %r11, %r8;
mov.u32 %r47, %r11;
@%p5 bra BB4_7;

BB4_8:
add.s32 %r48, %r48, 1;
setp.lt.s32	%p6, %r48, %r4;
@%p6 bra BB4_6;

BB4_9:
mov.u32 %r41, %ntid.x;
add.s32 %r45, %r45, %r41;
setp.lt.s32	%p7, %r45, %r18;
@%p7 bra BB4_4;

BB4_10:
mov.u32 %r42, %nctaid.y;
mad.lo.s32 %r44, %r42, %r20, %r44;
setp.lt.s32	%p8, %r44, %r17;
@%p8 bra BB4_2;

BB4_11:
ret;
}


.visible .entry _Z24adaptiveaveragegradinputIfEvPT_S1_iiii(
.param .u64 _Z24adaptiveaveragegradinputIfEvPT_S1_iiii_param_0,
.param .u64 _Z24adaptiveaveragegradinputIfEvPT_S1_iiii_param_1,
.param .u32 _Z24adaptiveaveragegradinputIfEvPT_S1_iiii_param_2,
.param .u32 _Z24adaptiveaveragegradinputIfEvPT_S1_iiii_param_3,
.param .u32 _Z24adaptiveaveragegradinputIfEvPT_S1_iiii_param_4,
.param .u32 _Z24adaptiveaveragegradinputIfEvPT_S1_iiii_param_5
)
{
.reg .pred %p<9>;
.reg .f32 %f<38>;
.reg .b32 %r<66>;
.reg .b64 %rd<19>;


ld.param.u64 %rd5, [_Z24adaptiveaveragegradinputIfEvPT_S1_iiii_param_0];
ld.param.u64 %rd6, [_Z24adaptiveaveragegradinputIfEvPT_S1_iiii_param_1];
ld.param.u32 %r23, [_Z24adaptiveaveragegradinputIfEvPT_S1_iiii_param_2];
ld.param.u32 %r24, [_Z24adaptiveaveragegradinputIfEvPT_S1_iiii_param_3];
ld.param.u32 %r25, [_Z24adaptiveaveragegradinputIfEvPT_S1_iiii_param_4];
ld.param.u32 %r26, [_Z24adaptiveaveragegradinputIfEvPT_S1_iiii_param_5];
mov.u32 %r27, %ctaid.y;
mov.u32 %r28, %ntid.y;
mov.u32 %r29, %tid.y;
mad.lo.s32 %r59, %r27, %r28, %r29;
setp.ge.s32	%p1, %r59, %r23;
@%p1 bra BB5_11;

cvt.rn.f32.s32	%f1, %r23;
cvt.rn.f32.s32	%f2, %r24;
cvt.rn.f32.s32	%f3, %r25;
cvt.rn.f32.s32	%f4, %r26;
cvta.to.global.u64 %rd12, %rd5;
cvta.to.global.u64 %rd14, %rd6;

BB5_2:
mov.u32 %r60, %tid.x;
mul.lo.s32 %r31, %r59, %r25;
cvt.rn.f32.s32	%f9, %r31;
div.rn.f32 %f10, %f9, %f1;
cvt.rmi.f32.f32	%f11, %f10;
cvt.rzi.s32.f32	%r3, %f11;
add.s32 %r32, %r59, 1;
mul.lo.s32 %r33, %r32, %r25;
cvt.rn.f32.s32	%f12, %r33;
div.rn.f32 %f13, %f12, %f1;
cvt.rpi.f32.f32	%f14, %f13;
cvt.rzi.s32.f32	%r4, %f14;
setp.ge.s32	%p2, %r60, %r24;
@%p2 bra BB5_10;

BB5_3:
mul.lo.s32 %r34, %r60, %r26;
cvt.rn.f32.s32	%f15, %r34;
div.rn.f32 %f16, %f15, %f2;
cvt.rmi.f32.f32	%f17, %f16;
cvt.rzi.s32.f32	%r7, %f17;
add.s32 %r35, %r60, 1;
mul.lo.s32 %r36, %r35, %r26;
cvt.rn.f32.s32	%f18, %r36;
div.rn.f32 %f19, %f18, %f2;
cvt.rpi.f32.f32	%f20, %f19;
cvt.rzi.s32.f32	%r8, %f20;
setp.ge.s32	%p3, %r3, %r4;
@%p3 bra BB5_9;

mul.lo.s32 %r38, %r59, %r24;
cvt.s64.s32	%rd7, %r38;
mov.u32 %r39, %ctaid.x;
mul.lo.s32 %r40, %r24, %r23;
mul.lo.s32 %r41, %r40, %r39;
cvt.s64.s32	%rd8, %r41;
add.s64 %rd9, %rd7, %rd8;
cvt.s64.s32	%rd10, %r60;
add.s64 %rd11, %rd9, %rd10;
shl.b64 %rd13, %rd11, 2;
add.s64 %rd1, %rd12, %rd13;
mov.u32 %r61, 0;
mov.u32 %r62, %r3;

BB5_5:
mov.u32 %r10, %r62;
add.s32 %r11, %r10, 1;
setp.ge.s32	%p4, %r7, %r8;
@%p4 bra BB5_8;

mul.lo.s32 %r42, %r10, %r23;
cvt.rn.f32.s32	%f21, %r42;
div.rn.f32 %f22, %f21, %f3;
cvt.rmi.f32.f32	%f23, %f22;
cvt.rzi.s32.f32	%r43, %f23;
mul.lo.s32 %r44, %r11, %r23;
cvt.rn.f32.s32	%f24, %r44;
div.rn.f32 %f25, %f24, %f3;
cvt.rpi.f32.f32	%f26, %f25;
cvt.rzi.s32.f32	%r45, %f26;
sub.s32 %r46, %r43, %r45;
cvt.rn.f32.s32	%f5, %r46;
ld.global.f32 %f37, [%rd1];
mul.lo.s32 %r48, %r39, %r26;
mul.lo.s32 %r49, %r48, %r25;
mul.wide.s32 %rd15, %r49, 4;
add.s64 %rd16, %rd14, %rd15;
mad.lo.s32 %r50, %r26, %r3, %r7;
mad.lo.s32 %r51, %r26, %r61, %r50;
mul.wide.s32 %rd17, %r51, 4;
add.s64 %rd18, %rd16, %rd17;
add.s32 %r52, %r7, 1;
mul.lo.s32 %r63, %r24, %r52;
mul.lo.s32 %r64, %r24, %r7;
mov.u32 %r65, %r7;

BB5_7:
mov.u32 %r16, %r65;
cvt.rn.f32.s32	%f27, %r64;
div.rn.f32 %f28, %f27, %f4;
cvt.rmi.f32.f32	%f29, %f28;
cvt.rzi.s32.f32	%r53, %f29;
cvt.rn.f32.s32	%f30, %r63;
div.rn.f32 %f31, %f30, %f4;
cvt.rpi.f32.f32	%f32, %f31;
cvt.rzi.s32.f32	%r54, %f32;
sub.s32 %r55, %r53, %r54;
ld.global.f32 %f33, [%rd18];
div.rn.f32 %f34, %f33, %f5;
cvt.rn.f32.s32	%f35, %r55;
div.rn.f32 %f36, %f34, %f35;
add.f32 %f37, %f36, %f37;
st.global.f32 [%rd1], %f37;
add.s32 %r64, %r64, %r24;
add.s32 %r63, %r63, %r24;
add.s64 %rd18, %rd18, 4;
add.s32 %r19, %r16, 1;
setp.lt.s32	%p5, %r19, %r8;
mov.u32 %r65, %r19;
@%p5 bra BB5_7;

BB5_8:
setp.lt.s32	%p6, %r11, %r4;
add.s32 %r61, %r61, 1;
mov.u32 %r62, %r11;
@%p6 bra BB5_5;

BB5_9:
mov.u32 %r56, %ntid.x;
add.s32 %r60, %r60, %r56;
setp.lt.s32	%p7, %r60, %r24;
@%p7 bra BB5_3;

BB5_10:
mov.u32 %r57, %nctaid.y;
mad.lo.s32 %r59, %r57, %r28, %r59;
setp.lt.s32	%p8, %r59, %r23;
@%p8 bra BB5_2;

BB5_11:
ret;
}


.visible .entry _Z19adaptiveaveragepoolIdEvPT_S1_iiiilll(
.param .u64 _Z19adaptiveaveragepoolIdEvPT_S1_iiiilll_param_0,
.param .u64 _Z19adaptiveaveragepoolIdEvPT_S1_iiiilll_param_1,
.param .u32 _Z19adaptiveaveragepoolIdEvPT_S1_iiiilll_param_2,
.param .u32 _Z19adaptiveaveragepoolIdEvPT_S1_iiiilll_param_3,
.param .u32 _Z19adaptiveaveragepoolIdEvPT_S1_iiiilll_param_4,
.param .u32 _Z19adaptiveaveragepoolIdEvPT_S1_iiiilll_param_5,
.param .u64 _Z19adaptiveaveragepoolIdEvPT_S1_iiiilll_param_6,
.param .u64 _Z19adaptiveaveragepoolIdEvPT_S1_iiiilll_param_7,
.param .u64 _Z19adaptiveaveragepoolIdEvPT_S1_iiiilll_param_8
)
{
.reg .pred %p<9>;
.reg .f32 %f<15>;
.reg .b32 %r<46>;
.reg .f64 %fd<14>;
.reg .b64 %rd<32>;


ld.param.u64 %rd7, [_Z19adaptiveaveragepoolIdEvPT_S1_iiiilll_param_0];
ld.param.u64 %rd8, [_Z19adaptiveaveragepoolIdEvPT_S1_iiiilll_param_1];
ld.param.u32 %r15, [_Z19adaptiveaveragepoolIdEvPT_S1_iiiilll_param_2];
ld.param.u32 %r16, [_Z19adaptiveaveragepoolIdEvPT_S1_iiiilll_param_3];
ld.param.u32 %r17, [_Z19adaptiveaveragepoolIdEvPT_S1_iiiilll_param_4];
ld.param.u32 %r18, [_Z19adaptiveaveragepoolIdEvPT_S1_iiiilll_param_5];
ld.param.u64 %rd9, [_Z19adaptiveaveragepoolIdEvPT_S1_iiiilll_param_6];
ld.param.u64 %rd10, [_Z19adaptiveaveragepoolIdEvPT_S1_iiiilll_param_7];
ld.param.u64 %rd11, [_Z19adaptiveaveragepoolIdEvPT_S1_iiiilll_param_8];
mov.u32 %r19, %ctaid.y;
mov.u32 %r20, %ntid.y;
mov.u32 %r21, %tid.y;
mad.lo.s32 %r41, %r19, %r20, %r21;
setp.ge.s32	%p1, %r41, %r17;
@%p1 bra BB6_11;

cvt.rn.f32.s32	%f1, %r17;
cvt.rn.f32.s32	%f2, %r18;
shl.b64 %rd1, %rd11, 3;
cvta.to.global.u64 %rd16, %rd7;
cvta.to.global.u64 %rd28, %rd8;

BB6_2:
mov.u32 %r42, %tid.x;
mul.lo.s32 %r23, %r41, %r15;
cvt.rn.f32.s32	%f3, %r23;
div.rn.f32 %f4, %f3, %f1;
cvt.rmi.f32.f32	%f5, %f4;
cvt.rzi.s32.f32	%r3, %f5;
add.s32 %r24, %r41, 1;
mul.lo.s32 %r25, %r24, %r15;
cvt.rn.f32.s32	%f6, %r25;
div.rn.f32 %f7, %f6, %f1;
cvt.rpi.f32.f32	%f8, %f7;
cvt.rzi.s32.f32	%r26, %f8;
sub.s32 %r4, %r26, %r3;
setp.ge.s32	%p2, %r42, %r18;
@%p2 bra BB6_10;

cvt.rn.f64.s32	%fd1, %r4;
mul.wide.s32 %rd2, %r3, 8;

BB6_4:
mul.lo.s32 %r27, %r42, %r16;
cvt.rn.f32.s32	%f9, %r27;
div.rn.f32 %f10, %f9, %f2;
cvt.rmi.f32.f32	%f11, %f10;
cvt.rzi.s32.f32	%r7, %f11;
add.s32 %r28, %r42, 1;
mul.lo.s32 %r29, %r28, %r16;
cvt.rn.f32.s32	%f12, %r29;
div.rn.f32 %f13, %f12, %f2;
cvt.rpi.f32.f32	%f14, %f13;
cvt.rzi.s32.f32	%r30, %f14;
sub.s32 %r8, %r30, %r7;
mov.f64 %fd13, 0d0000000000000000;
setp.lt.s32	%p3, %r4, 1;
@%p3 bra BB6_9;

cvt.s64.s32	%rd12, %r7;
mul.lo.s64 %rd13, %rd11, %rd12;
mov.u32 %r32, %ctaid.x;
cvt.s64.s32	%rd14, %r32;
mul.lo.s64 %rd15, %rd9, %rd14;
shl.b64 %rd17, %rd15, 3;
add.s64 %rd18, %rd16, %rd17;
shl.b64 %rd19, %rd13, 3;
add.s64 %rd3, %rd18, %rd19;
mov.f64 %fd13, 0d0000000000000000;
mov.u32 %r31, 0;
mov.u32 %r45, %r31;

BB6_6:
mul.wide.s32 %rd20, %r45, 8;
add.s64 %rd21, %rd2, %rd20;
mul.lo.s64 %rd22, %rd10, %rd21;
add.s64 %rd31, %rd3, %rd22;
setp.lt.s32	%p4, %r8, 1;
mov.u32 %r44, %r31;
@%p4 bra BB6_8;

BB6_7:
mov.u32 %r10, %r44;
ld.global.f64 %fd9, [%rd31];
add.f64 %fd13, %fd13, %fd9;
add.s64 %rd31, %rd31, %rd1;
add.s32 %r11, %r10, 1;
setp.lt.s32	%p5, %r11, %r8;
mov.u32 %r44, %r11;
@%p5 bra BB6_7;

BB6_8:
add.s32 %r45, %r45, 1;
setp.lt.s32	%p6, %r45, %r4;
@%p6 bra BB6_6;

BB6_9:
cvt.rn.f64.s32	%fd10, %r8;
div.rn.f64 %fd11, %fd13, %fd1;
div.rn.f64 %fd12, %fd11, %fd10;
mul.lo.s32 %r34, %r41, %r18;
cvt.s64.s32	%rd23, %r34;
mov.u32 %r35, %ctaid.x;
mul.lo.s32 %r36, %r18, %r17;
mul.lo.s32 %r37, %r36, %r35;
cvt.s64.s32	%rd24, %r37;
add.s64 %rd25, %rd23, %rd24;
cvt.s64.s32	%rd26, %r42;
add.s64 %rd27, %rd25, %rd26;
shl.b64 %rd29, %rd27, 3;
add.s64 %rd30, %rd28, %rd29;
st.global.f64 [%rd30], %fd12;
mov.u32 %r38, %ntid.x;
add.s32 %r42, %r42, %r38;
setp.lt.s32	%p7, %r42, %r18;
@%p7 bra BB6_4;

BB6_10:
mov.u32 %r39, %nctaid.y;
mad.lo.s32 %r41, %r39, %r20, %r41;
setp.lt.s32	%p8, %r41, %r17;
@%p8 bra BB6_2;

BB6_11:
ret;
}


.visible .entry _Z30atomicadaptiveaveragegradinputIdEvPT_S1_iiii(
.param .u64 _Z30atomicadaptiveaveragegradinputIdEvPT_S1_iiii_param_0,
.param .u64 _Z30atomicadaptiveaveragegradinputIdEvPT_S1_iiii_param_1,
.param .u32 _Z30atomicadaptiveaveragegradinputIdEvPT_S1_iiii_param_2,
.param .u32 _Z30atomicadaptiveaveragegradinputIdEvPT_S1_iiii_param_3,
.param .u32 _Z30atomicadaptiveaveragegradinputIdEvPT_S1_iiii_param_4,
.param .u32 _Z30atomicadaptiveaveragegradinputIdEvPT_S1_iiii_param_5
)
{
.reg .pred %p<9>;
.reg .f32 %f<15>;
.reg .b32 %r<49>;
.reg .f64 %fd<7>;
.reg .b64 %rd<24>;


ld.param.u64 %rd6, [_Z30atomicadaptiveaveragegradinputIdEvPT_S1_iiii_param_0];
ld.param.u64 %rd7, [_Z30atomicadaptiveaveragegradinputIdEvPT_S1_iiii_param_1];
ld.param.u32 %r15, [_Z30atomicadaptiveaveragegradinputIdEvPT_S1_iiii_param_2];
ld.param.u32 %r16, [_Z30atomicadaptiveaveragegradinputIdEvPT_S1_iiii_param_3];
ld.param.u32 %r17, [_Z30atomicadaptiveaveragegradinputIdEvPT_S1_iiii_param_4];
ld.param.u32 %r18, [_Z30atomicadaptiveaveragegradinputIdEvPT_S1_iiii_param_5];
mov.u32 %r19, %ctaid.y;
mov.u32 %r20, %ntid.y;
mov.u32 %r21, %tid.y;
mad.lo.s32 %r44, %r19, %r20, %r21;
setp.ge.s32	%p1, %r44, %r17;
@%p1 bra BB7_11;

cvt.rn.f32.s32	%f1, %r17;
cvt.rn.f32.s32	%f2, %r18;
cvta.to.global.u64 %rd8, %rd6;
cvta.to.global.u64 %rd17, %rd7;

BB7_2:
mov.u32 %r45, %tid.x;
mul.lo.s32 %r23, %r44, %r15;
cvt.rn.f32.s32	%f3, %r23;
div.rn.f32 %f4, %f3, %f1;
cvt.rmi.f32.f32	%f5, %f4;
cvt.rzi.s32.f32	%r3, %f5;
add.s32 %r24, %r44, 1;
mul.lo.s32 %r25, %r24, %r15;
cvt.rn.f32.s32	%f6, %r25;
div.rn.f32 %f7, %f6, %f1;
cvt.rpi.f32.f32	%f8, %f7;
cvt.rzi.s32.f32	%r26, %f8;
sub.s32 %r4, %r26, %r3;
setp.ge.s32	%p2, %r45, %r18;
@%p2 bra BB7_10;

cvt.rn.f64.s32	%fd1, %r4;
mul.lo.s32 %r27, %r16, %r3;
mov.u32 %r28, %ctaid.x;
mul.lo.s32 %r29, %r28, %r16;
mul.lo.s32 %r30, %r29, %r15;
mul.wide.s32 %rd9, %r30, 8;
add.s64 %rd10, %rd8, %rd9;
mul.wide.s32 %rd11, %r27, 8;
add.s64 %rd1, %rd10, %rd11;

BB7_4:
mul.lo.s32 %r31, %r45, %r16;
cvt.rn.f32.s32	%f9, %r31;
div.rn.f32 %f10, %f9, %f2;
cvt.rmi.f32.f32	%f11, %f10;
cvt.rzi.s32.f32	%r7, %f11;
add.s32 %r32, %r45, 1;
mul.lo.s32 %r33, %r32, %r16;
cvt.rn.f32.s32	%f12, %r33;
div.rn.f32 %f13, %f12, %f2;
cvt.rpi.f32.f32	%f14, %f13;
cvt.rzi.s32.f32	%r34, %f14;
sub.s32 %r8, %r34, %r7;
setp.lt.s32	%p3, %r4, 1;
@%p3 bra BB7_9;

mul.lo.s32 %r36, %r44, %r18;
cvt.s64.s32	%rd12, %r36;
mul.lo.s32 %r38, %r18, %r17;
mul.lo.s32 %r39, %r38, %r28;
cvt.s64.s32	%rd13, %r39;
add.s64 %rd14, %rd12, %rd13;
cvt.s64.s32	%rd15, %r45;
add.s64 %rd16, %rd14, %rd15;
shl.b64 %rd18, %rd16, 3;
add.s64 %rd19, %rd17, %rd18;
cvt.rn.f64.s32	%fd3, %r8;
ld.global.f64 %fd4, [%rd19];
div.rn.f64 %fd5, %fd4, %fd3;
div.rn.f64 %fd2, %fd5, %fd1;
mul.wide.s32 %rd20, %r7, 8;
add.s64 %rd2, %rd1, %rd20;
mov.u32 %r35, 0;
mov.u32 %r48, %r35;

BB7_6:
mul.wide.s32 %rd21, %r16, %r48;
shl.b64 %rd22, %rd21, 3;
add.s64 %rd23, %rd2, %rd22;
setp.lt.s32	%p4, %r8, 1;
mov.u32 %r47, %r35;
@%p4 bra BB7_8;

BB7_7:
mov.u32 %r10, %r47;
atom.global.add.f64 %fd6, [%rd23], %fd2;
add.s64 %rd23, %rd23, 8;
add.s32 %r11, %r10, 1;
setp.lt.s32	%p5, %r11, %r8;
mov.u32 %r47, %r11;
@%p5 bra BB7_7;

BB7_8:
add.s32 %r48, %r48, 1;
setp.lt.s32	%p6, %r48, %r4;
@%p6 bra BB7_6;

BB7_9:
mov.u32 %r41, %ntid.x;
add.s32 %r45, %r45, %r41;
setp.lt.s32	%p7, %r45, %r18;
@%p7 bra BB7_4;

BB7_10:
mov.u32 %r42, %nctaid.y;
mad.lo.s32 %r44, %r42, %r20, %r44;
setp.lt.s32	%p8, %r44, %r17;
@%p8 bra BB7_2;

BB7_11:
ret;
}


.visible .entry _Z24adaptiveaveragegradinputIdEvPT_S1_iiii(
.param .u64 _Z24adaptiveaveragegradinputIdEvPT_S1_iiii_param_0,
.param .u64 _Z24adaptiveaveragegradinputIdEvPT_S1_iiii_param_1,
.param .u32 _Z24adaptiveaveragegradinputIdEvPT_S1_iiii_param_2,
.param .u32 _Z24adaptiveaveragegradinputIdEvPT_S1_iiii_param_3,
.param .u32 _Z24adaptiveaveragegradinputIdEvPT_S1_iiii_param_4,
.param .u32 _Z24adaptiveaveragegradinputIdEvPT_S1_iiii_param_5
)
{
.reg .pred %p<9>;
.reg .f32 %f<29>;
.reg .b32 %r<66>;
.reg .f64 %fd<10>;
.reg .b64 %rd<19>;


ld.param.u64 %rd5, [_Z24adaptiveaveragegradinputIdEvPT_S1_iiii_param_0];
ld.param.u64 %rd6, [_Z24adaptiveaveragegradinputIdEvPT_S1_iiii_param_1];
ld.param.u32 %r23, [_Z24adaptiveaveragegradinputIdEvPT_S1_iiii_param_2];
ld.param.u32 %r24, [_Z24adaptiveaveragegradinputIdEvPT_S1_iiii_param_3];
ld.param.u32 %r25, [_Z24adaptiveaveragegradinputIdEvPT_S1_iiii_param_4];
ld.param.u32 %r26, [_Z24adaptiveaveragegradinputIdEvPT_S1_iiii_param_5];
mov.u32 %r27, %ctaid.y;
mov.u32 %r28, %ntid.y;
mov.u32 %r29, %tid.y;
mad.lo.s32 %r59, %r27, %r28, %r29;
setp.ge.s32	%p1, %r59, %r23;
@%p1 bra BB8_11;

cvt.rn.f32.s32	%f1, %r23;
cvt.rn.f32.s32	%f2, %r24;
cvt.rn.f32.s32	%f3, %r25;
cvt.rn.f32.s32	%f4, %r26;
cvta.to.global.u64 %rd12, %rd5;
cvta.to.global.u64 %rd14, %rd6;

BB8_2:
mov.u32 %r60, %tid.x;
mul.lo.s32 %r31, %r59, %r25;
cvt.rn.f32.s32	%f5, %r31;
div.rn.f32 %f6, %f5, %f1;
cvt.rmi.f32.f32	%f7, %f6;
cvt.rzi.s32.f32	%r3, %f7;
add.s32 %r32, %r59, 1;
mul.lo.s32 %r33, %r32, %r25;
cvt.rn.f32.s32	%f8, %r33;
div.rn.f32 %f9, %f8, %f1;
cvt.rpi.f32.f32	%f10, %f9;
cvt.rzi.s32.f32	%r4, %f10;
setp.ge.s32	%p2, %r60, %r24;
@%p2 bra BB8_10;

BB8_3:
mul.lo.s32 %r34, %r60, %r26;
cvt.rn.f32.s32	%f11, %r34;
div.rn.f32 %f12, %f11, %f2;
cvt.rmi.f32.f32	%f13, %f12;
cvt.rzi.s32.f32	%r7, %f13;
add.s32 %r35, %r60, 1;
mul.lo.s32 %r36, %r35, %r26;
cvt.rn.f32.s32	%f14, %r36;
div.rn.f32 %f15, %f14, %f2;
cvt.rpi.f32.f32	%f16, %f15;
cvt.rzi.s32.f32	%r8, %f16;
setp.ge.s32	%p3, %r3, %r4;
@%p3 bra BB8_9;

mul.lo.s32 %r38, %r59, %r24;
cvt.s64.s32	%rd7, %r38;
mov.u32 %r39, %ctaid.x;
mul.lo.s32 %r40, %r24, %r23;
mul.lo.s32 %r41, %r40, %r39;
cvt.s64.s32	%rd8, %r41;
add.s64 %rd9, %rd7, %rd8;
cvt.s64.s32	%rd10, %r60;
add.s64 %rd11, %rd9, %rd10;
shl.b64 %rd13, %rd11, 3;
add.s64 %rd1, %rd12, %rd13;
mov.u32 %r61, 0;
mov.u32 %r62, %r3;

BB8_5:
mov.u32 %r10, %r62;
add.s32 %r11, %r10, 1;
setp.ge.s32	%p4, %r7, %r8;
@%p4 bra BB8_8;

mul.lo.s32 %r42, %r10, %r23;
cvt.rn.f32.s32	%f17, %r42;
div.rn.f32 %f18, %f17, %f3;
cvt.rmi.f32.f32	%f19, %f18;
cvt.rzi.s32.f32	%r43, %f19;
mul.lo.s32 %r44, %r11, %r23;
cvt.rn.f32.s32	%f20, %r44;
div.rn.f32 %f21, %f20, %f3;
cvt.rpi.f32.f32	%f22, %f21;
cvt.rzi.s32.f32	%r45, %f22;
sub.s32 %r46, %r43, %r45;
cvt.rn.f64.s32	%fd1, %r46;
ld.global.f64 %fd9, [%rd1];
mul.lo.s32 %r48, %r39, %r26;
mul.lo.s32 %r49, %r48, %r25;
mul.wide.s32 %rd15, %r49, 8;
add.s64 %rd16, %rd14, %rd15;
mad.lo.s32 %r50, %r26, %r3, %r7;
mad.lo.s32 %r51, %r26, %r61, %r50;
mul.wide.s32 %rd17, %r51, 8;
add.s64 %rd18, %rd16, %rd17;
add.s32 %r52, %r7, 1;
mul.lo.s32 %r63, %r24, %r52;
mul.lo.s32 %r64, %r24, %r7;
mov.u32 %r65, %r7;

BB8_7:
mov.u32 %r16, %r65;
cvt.rn.f32.s32	%f23, %r64;
div.rn.f32 %f24, %f23, %f4;
cvt.rmi.f32.f32	%f25, %f24;
cvt.rzi.s32.f32	%r53, %f25;
cvt.rn.f32.s32	%f26, %r63;
div.rn.f32 %f27, %f26, %f4;
cvt.rpi.f32.f32	%f28, %f27;
cvt.rzi.s32.f32	%r54, %f28;
sub.s32 %r55, %r53, %r54;
ld.global.f64 %fd5, [%rd18];
div.rn.f64 %fd6, %fd5, %fd1;
cvt.rn.f64.s32	%fd7, %r55;
div.rn.f64 %fd8, %fd6, %fd7;
add.f64 %fd9, %fd8, %fd9;
st.global.f64 [%rd1], %fd9;
add.s32 %r64, %r64, %r24;
add.s32 %r63, %r63, %r24;
add.s64 %rd18, %rd18, 8;
add.s32 %r19, %r16, 1;
setp.lt.s32	%p5, %r19, %r8;
mov.u32 %r65, %r19;
@%p5 bra BB8_7;

BB8_8:
setp.lt.s32	%p6, %r11, %r4;
add.s32 %r61, %r61, 1;
mov.u32 %r62, %r11;
@%p6 bra BB8_5;

BB8_9:
mov.u32 %r56, %ntid.x;
add.s32 %r60, %r60, %r56;
setp.lt.s32	%p7, %r60, %r24;
@%p7 bra BB8_3;

BB8_10:
mov.u32 %r57, %nctaid.y;
mad.lo.s32 %r59, %r57, %r28, %r59;
setp.lt.s32	%p8, %r59, %r23;
@%p8 bra BB8_2;

BB8_11:
ret;
}




// ===== COMPILED SASS (sm_100) =====

	.target	sm_100

	.elftype	@"ET_EXEC"


//--------------------- .note.nv.tkinfo           --------------------------
	.section	.note.nv.tkinfo,"",@"SHT_NOTE"
	.sectionflags	@"SHF_NOTE_NV_TKINFO"
	.tkinfo
        /*0018*/ 	.word	0x00000002
        /*0030*/ 	.string	""
        /*0030*/ 	.string	"ptxas"
        /*0030*/ 	.string	"Cuda compilation tools, release 13.0, V13.0.88"
        /*0030*/ 	.string	"Build cuda_13.0.r13.0/compiler.36424714_0"
        /*0030*/ 	.string	"-arch sm_100 "



//--------------------- .note.nv.cuinfo           --------------------------
	.section	.note.nv.cuinfo,"",@"SHT_NOTE"
	.sectionflags	@"SHF_NOTE_NV_CUINFO"
        /*0018*/ 	.short	0x0002
        /*001a*/ 	.short	0x003d
        /*001c*/ 	.short	0x0082
	.zero		2


//--------------------- .nv.info                  --------------------------
	.section	.nv.info,"",@"SHT_CUDA_INFO"
	.align	4


	//----- nvinfo : EIATTR_REGCOUNT
	.align		4
        /*0000*/ 	.byte	0x04, 0x2f
        /*0002*/ 	.short	(.L_6 - .L_5)
	.align		4
.L_5:
        /*0004*/ 	.word	index@(_Z19adaptiveaveragepoolIN3c104HalfEEvPT_S3_iiiilll)
        /*0008*/ 	.word	0x0000001e


	//----- nvinfo : EIATTR_FRAME_SIZE
	.align		4
.L_6:
        /*000c*/ 	.byte	0x04, 0x11
        /*000e*/ 	.short	(.L_8 - .L_7)
	.align		4
.L_7:
        /*0010*/ 	.word	index@($__internal_11_$__cuda_sm3x_div_rn_noftz_f32_slowpath)
        /*0014*/ 	.word	0x00000000


	//----- nvinfo : EIATTR_FRAME_SIZE
	.align		4
.L_8:
        /*0018*/ 	.byte	0x04, 0x11
        /*001a*/ 	.short	(.L_10 - .L_9)
	.align		4
.L_9:
        /*001c*/ 	.word	index@(_Z19adaptiveaveragepoolIN3c104HalfEEvPT_S3_iiiilll)
        /*0020*/ 	.word	0x00000000


	//----- nvinfo : EIATTR_REGCOUNT
	.align		4
.L_10:
        /*0024*/ 	.byte	0x04, 0x2f
        /*0026*/ 	.short	(.L_12 - .L_11)
	.align		4
.L_11:
        /*0028*/ 	.word	index@(_Z30atomicadaptiveaveragegradinputIN3c104HalfEEvPT_S3_iiii)
        /*002c*/ 	.word	0x0000001c


	//----- nvinfo : EIATTR_FRAME_SIZE
	.align		4
.L_12:
        /*0030*/ 	.byte	0x04, 0x11
        /*0032*/ 	.short	(.L_14 - .L_13)
	.align		4
.L_13:
        /*0034*/ 	.word	index@($__internal_10_$__cuda_sm3x_div_rn_noftz_f32_slowpath)
        /*0038*/ 	.word	0x00000000


	//----- nvinfo : EIATTR_FRAME_SIZE
	.align		4
.L_14:
        /*003c*/ 	.byte	0x04, 0x11
        /*003e*/ 	.short	(.L_16 - .L_15)
	.align		4
.L_15:
        /*0040*/ 	.word	index@(_Z30atomicadaptiveaveragegradinputIN3c104HalfEEvPT_S3_iiii)
        /*0044*/ 	.word	0x00000000


	//----- nvinfo : EIATTR_REGCOUNT
	.align		4
.L_16:
        /*0048*/ 	.byte	0x04, 0x2f
        /*004a*/ 	.short	(.L_18 - .L_17)
	.align		4
.L_17:
        /*004c*/ 	.word	index@(_Z24adaptiveaveragegradinputIN3c104HalfEEvPT_S3_iiii)
        /*0050*/ 	.word	0x0000001f


	//----- nvinfo : EIATTR_FRAME_SIZE
	.align		4
.L_18:
        /*0054*/ 	.byte	0x04, 0x11
        /*0056*/ 	.short	(.L_20 - .L_19)
	.align		4
.L_19:
        /*0058*/ 	.word	index@($__internal_9_$__cuda_sm3x_div_rn_noftz_f32_slowpath)
        /*005c*/ 	.word	0x00000000


	//----- nvinfo : EIATTR_FRAME_SIZE
	.align		4
.L_20:
        /*0060*/ 	.byte	0x04, 0x11
        /*0062*/ 	.short	(.L_22 - .L_21)
	.align		4
.L_21:
        /*0064*/ 	.word	index@(_Z24adaptiveaveragegradinputIN3c104HalfEEvPT_S3_iiii)
        /*0068*/ 	.word	0x00000000


	//----- nvinfo : EIATTR_REGCOUNT
	.align		4
.L_22:
        /*006c*/ 	.byte	0x04, 0x2f
        /*006e*/ 	.short	(.L_24 - .L_23)
	.align		4
.L_23:
        /*0070*/ 	.word	index@(_Z19adaptiveaveragepoolIfEvPT_S1_iiiilll)
        /*0074*/ 	.word	0x0000001c


	//----- nvinfo : EIATTR_FRAME_SIZE
	.align		4
.L_24:
        /*0078*/ 	.byte	0x04, 0x11
        /*007a*/ 	.short	(.L_26 - .L_25)
	.align		4
.L_25:
        /*007c*/ 	.word	index@($__internal_8_$__cuda_sm3x_div_rn_noftz_f32_slowpath)
        /*0080*/ 	.word	0x00000000


	//----- nvinfo : EIATTR_FRAME_SIZE
	.align		4
.L_26:
        /*0084*/ 	.byte	0x04, 0x11
        /*0086*/ 	.short	(.L_28 - .L_27)
	.align		4
.L_27:
        /*0088*/ 	.word	index@(_Z19adaptiveaveragepoolIfEvPT_S1_iiiilll)
        /*008c*/ 	.word	0x00000000


	//----- nvinfo : EIATTR_REGCOUNT
	.align		4
.L_28:
        /*0090*/ 	.byte	0x04, 0x2f
        /*0092*/ 	.short	(.L_30 - .L_29)
	.align		4
.L_29:
        /*0094*/ 	.word	index@(_Z30atomicadaptiveaveragegradinputIfEvPT_S1_iiii)
        /*0098*/ 	.word	0x00000019


	//----- nvinfo : EIATTR_FRAME_SIZE
	.align		4
.L_30:
        /*009c*/ 	.byte	0x04, 0x11
        /*009e*/ 	.short	(.L_32 - .L_31)
	.align		4
.L_31:
        /*00a0*/ 	.word	index@($__internal_7_$__cuda_sm3x_div_rn_noftz_f32_slowpath)
        /*00a4*/ 	.word	0x00000000


	//----- nvinfo : EIATTR_FRAME_SIZE
	.align		4
.L_32:
        /*00a8*/ 	.byte	0x04, 0x11
        /*00aa*/ 	.short	(.L_34 - .L_33)
	.align		4
.L_33:
        /*00ac*/ 	.word	index@(_Z30atomicadaptiveaveragegradinputIfEvPT_S1_iiii)
        /*00b0*/ 	.word	0x00000000


	//----- nvinfo : EIATTR_REGCOUNT
	.align		4
.L_34:
        /*00b4*/ 	.byte	0x04, 0x2f
        /*00b6*/ 	.short	(.L_36 - .L_35)
	.align		4
.L_35:
        /*00b8*/ 	.word	index@(_Z24adaptiveaveragegradinputIfEvPT_S1_iiii)
        /*00bc*/ 	.word	0x00000020


	//----- nvinfo : EIATTR_FRAME_SIZE
	.align		4
.L_36:
        /*00c0*/ 	.byte	0x04, 0x11
        /*00c2*/ 	.short	(.L_38 - .L_37)
	.align		4
.L_37:
        /*00c4*/ 	.word	index@($__internal_6_$__cuda_sm3x_div_rn_noftz_f32_slowpath)
        /*00c8*/ 	.word	0x00000000


	//----- nvinfo : EIATTR_FRAME_SIZE
	.align		4
.L_38:
        /*00cc*/ 	.byte	0x04, 0x11
        /*00ce*/ 	.short	(.L_40 - .L_39)
	.align		4
.L_39:
        /*00d0*/ 	.word	index@(_Z24adaptiveaveragegradinputIfEvPT_S1_iiii)
        /*00d4*/ 	.word	0x00000000


	//----- nvinfo : EIATTR_REGCOUNT
	.align		4
.L_40:
        /*00d8*/ 	.byte	0x04, 0x2f
        /*00da*/ 	.short	(.L_42 - .L_41)
	.align		4
.L_41:
        /*00dc*/ 	.word	index@(_Z19adaptiveaveragepoolIdEvPT_S1_iiiilll)
        /*00e0*/ 	.word	0x00000020


	//----- nvinfo : EIATTR_FRAME_SIZE
	.align		4
.L_42:
        /*00e4*/ 	.byte	0x04, 0x11
        /*00e6*/ 	.short	(.L_44 - .L_43)
	.align		4
.L_43:
        /*00e8*/ 	.word	index@($__internal_5_$__cuda_sm3x_div_rn_noftz_f32_slowpath)
        /*00ec*/ 	.word	0x00000000


	//----- nvinfo : EIATTR_FRAME_SIZE
	.align		4
.L_44:
        /*00f0*/ 	.byte	0x04, 0x11
        /*00f2*/ 	.short	(.L_46 - .L_45)
	.align		4
.L_45:
        /*00f4*/ 	.word	index@($__internal_4_$__cuda_sm20_div_rn_f64_full)
        /*00f8*/ 	.word	0x00000000


	//----- nvinfo : EIATTR_FRAME_SIZE
	.align		4
.L_46:
        /*00fc*/ 	.byte	0x04, 0x11
        /*00fe*/ 	.short	(.L_48 - .L_47)
	.align		4
.L_47:
        /*0100*/ 	.word	index@(_Z19adaptiveaveragepoolIdEvPT_S1_iiiilll)
        /*0104*/ 	.word	0x00000000


	//----- nvinfo : EIATTR_REGCOUNT
	.align		4
.L_48:
        /*0108*/ 	.byte	0x04, 0x2f
        /*010a*/ 	.short	(.L_50 - .L_49)
	.align		4
.L_49:
        /*010c*/ 	.word	index@(_Z30atomicadaptiveaveragegradinputIdEvPT_S1_iiii)
        /*0110*/ 	.word	0x00000024


	//----- nvinfo : EIATTR_FRAME_SIZE
	.align		4
.L_50:
        /*0114*/ 	.byte	0x04, 0x11
        /*0116*/ 	.short	(.L_52 - .L_51)
	.align		4
.L_51:
        /*0118*/ 	.word	index@($__internal_3_$__cuda_sm3x_div_rn_noftz_f32_slowpath)
        /*011c*/ 	.word	0x00000000


	//----- nvinfo : EIATTR_FRAME_SIZE
	.align		4
.L_52:
        /*0120*/ 	.byte	0x04, 0x11
        /*0122*/ 	.short	(.L_54 - .L_53)
	.align		4
.L_53:
        /*0124*/ 	.word	index@($__internal_2_$__cuda_sm20_div_rn_f64_full)
        /*0128*/ 	.word	0x00000000


	//----- nvinfo : EIATTR_FRAME_SIZE
	.align		4
.L_54:
        /*012c*/ 	.byte	0x04, 0x11
        /*012e*/ 	.short	(.L_56 - .L_55)
	.align		4
.L_55:
        /*0130*/ 	.word	index@(_Z30atomicadaptiveaveragegradinputIdEvPT_S1_iiii)
        /*0134*/ 	.word	0x00000000


	//----- nvinfo : EIATTR_REGCOUNT
	.align		4
.L_56:
        /*0138*/ 	.byte	0x04, 0x2f
        /*013a*/ 	.short	(.L_58 - .L_57)
	.align		4
.L_57:
        /*013c*/ 	.word	index@(_Z24adaptiveaveragegradinputIdEvPT_S1_iiii)
        /*0140*/ 	.word	0x0000002c


	//----- nvinfo : EIATTR_FRAME_SIZE
	.align		4
.L_58:
        /*0144*/ 	.byte	0x04, 0x11
        /*0146*/ 	.short	(.L_60 - .L_59)
	.align		4
.L_59:
        /*0148*/ 	.word	index@($__internal_1_$__cuda_sm3x_div_rn_noftz_f32_slowpath)
        /*014c*/ 	.word	0x00000000


	//----- nvinfo : EIATTR_FRAME_SIZE
	.align		4
.L_60:
        /*0150*/ 	.byte	0x04, 0x11
        /*0152*/ 	.short	(.L_62 - .L_61)
	.align		4
.L_61:
        /*0154*/ 	.word	index@($__internal_0_$__cuda_sm20_div_rn_f64_full)
        /*0158*/ 	.word	0x00000000


	//----- nvinfo : EIATTR_FRAME_SIZE
	.align		4
.L_62:
        /*015c*/ 	.byte	0x04, 0x11
        /*015e*/ 	.short	(.L_64 - .L_63)
	.align		4
.L_63:
        /*0160*/ 	.word	index@(_Z24adaptiveaveragegradinputIdEvPT_S1_iiii)
        /*0164*/ 	.word	0x00000000


	//----- nvinfo : EIATTR_MIN_STACK_SIZE
	.align		4
.L_64:
        /*0168*/ 	.byte	0x04, 0x12
        /*016a*/ 	.short	(.L_66 - .L_65)
	.align		4
.L_65:
        /*016c*/ 	.word	index@(_Z24adaptiveaveragegradinputIdEvPT_S1_iiii)
        /*0170*/ 	.word	0x00000000


	//----- nvinfo : EIATTR_MIN_STACK_SIZE
	.align		4
.L_66:
        /*0174*/ 	.byte	0x04, 0x12
        /*0176*/ 	.short	(.L_68 - .L_67)
	.align		4
.L_67:
        /*0178*/ 	.word	index@(_Z30atomicadaptiveaveragegradinputIdEvPT_S1_iiii)
        /*017c*/ 	.word	0x00000000


	//----- nvinfo : EIATTR_MIN_STACK_SIZE
	.align		4
.L_68:
        /*0180*/ 	.byte	0x04, 0x12
        /*0182*/ 	.short	(.L_70 - .L_69)
	.align		4
.L_69:
        /*0184*/ 	.word	index@(_Z19adaptiveaveragepoolIdEvPT_S1_iiiilll)
        /*0188*/ 	.word	0x00000000


	//----- nvinfo : EIATTR_MIN_STACK_SIZE
	.align		4
.L_70:
        /*018c*/ 	.byte	0x04, 0x12
        /*018e*/ 	.short	(.L_72 - .L_71)
	.align		4
.L_71:
        /*0190*/ 	.word	index@(_Z24adaptiveaveragegradinputIfEvPT_S1_iiii)
        /*0194*/ 	.word	0x00000000


	//----- nvinfo : EIATTR_MIN_STACK_SIZE
	.align		4
.L_72:
        /*0198*/ 	.byte	0x04, 0x12
        /*019a*/ 	.short	(.L_74 - .L_73)
	.align		4
.L_73:
        /*019c*/ 	.word	index@(_Z30atomicadaptiveaveragegradinputIfEvPT_S1_iiii)
        /*01a0*/ 	.word	0x00000000


	//----- nvinfo : EIATTR_MIN_STACK_SIZE
	.align		4
.L_74:
        /*01a4*/ 	.byte	0x04, 0x12
        /*01a6*/ 	.short	(.L_76 - .L_75)
	.align		4
.L_75:
        /*01a8*/ 	.word	index@(_Z19adaptiveaveragepoolIfEvPT_S1_iiiilll)
        /*01ac*/ 	.word	0x00000000


	//----- nvinfo : EIATTR_MIN_STACK_SIZE
	.align		4
.L_76:
        /*01b0*/ 	.byte	0x04, 0x12
        /*01b2*/ 	.short	(.L_78 - .L_77)
	.align		4
.L_77:
        /*01b4*/ 	.word	index@(_Z24adaptiveaveragegradinputIN3c104HalfEEvPT_S3_iiii)
        /*01b8*/ 	.word	0x00000000


	//----- nvinfo : EIATTR_MIN_STACK_SIZE
	.align		4
.L_78:
        /*01bc*/ 	.byte	0x04, 0x12
        /*01be*/ 	.short	(.L_80 - .L_79)
	.align		4
.L_79:
        /*01c0*/ 	.word	index@(_Z30atomicadaptiveaveragegradinputIN3c104HalfEEvPT_S3_iiii)
        /*01c4*/ 	.word	0x00000000


	//----- nvinfo : EIATTR_MIN_STACK_SIZE
	.align		4
.L_80:
        /*01c8*/ 	.byte	0x04, 0x12
        /*01ca*/ 	.short	(.L_82 - .L_81)
	.align		4
.L_81:
        /*01cc*/ 	.word	index@(_Z19adaptiveaveragepoolIN3c104HalfEEvPT_S3_iiiilll)
        /*01d0*/ 	.word	0x00000000
.L_82:


//--------------------- .nv.compat                --------------------------
	.section	.nv.compat,"",@"SHT_CUDA_COMPAT_INFO"
	.align	4
        /*0000*/ 	.byte	0x02, 0x09, 0x00, 0x00, 0x02, 0x02, 0x01, 0x00, 0x02, 0x05, 0x05, 0x00, 0x03, 0x07, 0x01, 0x01
        /*0010*/ 	.byte	0x02, 0x03, 0x00, 0x00, 0x02, 0x06, 0x01, 0x00, 0x04, 0x0b, 0x08, 0x00, 0x01, 0x00, 0x00, 0x00
        /*0020*/ 	.byte	0x00, 0x00, 0x00, 0x00


//--------------------- .nv.info._Z24adaptiveaveragegradinputIdEvPT_S1_iiii --------------------------
	.section	.nv.info._Z24adaptiveaveragegradinputIdEvPT_S1_iiii,"",@"SHT_CUDA_INFO"
	.sectionflags	@""
	.align	4


	//----- nvinfo : EIATTR_CUDA_API_VERSION
	.align		4
        /*0000*/ 	.byte	0x04, 0x37
        /*0002*/ 	.short	(.L_84 - .L_83)
.L_83:
        /*0004*/ 	.word	0x00000082


	//----- nvinfo : EIATTR_KPARAM_INFO
	.align		4
.L_84:
        /*0008*/ 	.byte	0x04, 0x17
        /*000a*/ 	.short	(.L_86 - .L_85)
.L_85:
        /*000c*/ 	.word	0x00000000
        /*0010*/ 	.short	0x0005
        /*0012*/ 	.short	0x001c
        /*0014*/ 	.byte	0x00, 0xf0, 0x11, 0x00


	//----- nvinfo : EIATTR_KPARAM_INFO
	.align		4
.L_86:
        /*0018*/ 	.byte	0x04, 0x17
        /*001a*/ 	.short	(.L_88 - .L_87)
.L_87:
        /*001c*/ 	.word	0x00000000
        /*0020*/ 	.short	0x0004
        /*0022*/ 	.short	0x0018
        /*0024*/ 	.byte	0x00, 0xf0, 0x11, 0x00


	//----- nvinfo : EIATTR_KPARAM_INFO
	.align		4
.L_88:
        /*0028*/ 	.byte	0x04, 0x17
        /*002a*/ 	.short	(.L_90 - .L_89)
.L_89:
        /*002c*/ 	.word	0x00000000
        /*0030*/ 	.short	0x0003
        /*0032*/ 	.short	0x0014
        /*0034*/ 	.byte	0x00, 0xf0, 0x11, 0x00


	//----- nvinfo : EIATTR_KPARAM_INFO
	.align		4
.L_90:
        /*0038*/ 	.byte	0x04, 0x17
        /*003a*/ 	.short	(.L_92 - .L_91)
.L_91:
        /*003c*/ 	.word	0x00000000
        /*0040*/ 	.short	0x0002
        /*0042*/ 	.short	0x0010
        /*0044*/ 	.byte	0x00, 0xf0, 0x11, 0x00


	//----- nvinfo : EIATTR_KPARAM_INFO
	.align		4
.L_92:
        /*0048*/ 	.byte	0x04, 0x17
        /*004a*/ 	.short	(.L_94 - .L_93)
.L_93:
        /*004c*/ 	.word	0x00000000
        /*0050*/ 	.short	0x0001
        /*0052*/ 	.short	0x0008
        /*0054*/ 	.byte	0x00, 0xf0, 0x21, 0x00


	//----- nvinfo : EIATTR_KPARAM_INFO
	.align		4
.L_94:
        /*0058*/ 	.byte	0x04, 0x17
        /*005a*/ 	.short	(.L_96 - .L_95)
.L_95:
        /*005c*/ 	.word	0x00000000
        /*0060*/ 	.short	0x0000
        /*0062*/ 	.short	0x0000
        /*0064*/ 	.byte	0x00, 0xf0, 0x21, 0x00


	//----- nvinfo : EIATTR_SPARSE_MMA_MASK
	.align		4
.L_96:
        /*0068*/ 	.byte	0x03, 0x50
        /*006a*/ 	.short	0x0000


	//----- nvinfo : EIATTR_MAXREG_COUNT
	.align		4
        /*006c*/ 	.byte	0x03, 0x1b
        /*006e*/ 	.short	0x00ff


	//----- nvinfo : EIATTR_MERCURY_ISA_VERSION
	.align		4
        /*0070*/ 	.byte	0x03, 0x5f
        /*0072*/ 	.short	0x0101


	//----- nvinfo : EIATTR_VRC_CTA_INIT_COUNT
	.align		4
        /*0074*/ 	.byte	0x02, 0x4a
	.zero		1
	.zero		1


	//----- nvinfo : EIATTR_EXIT_INSTR_OFFSETS
	.align		4
        /*0078*/ 	.byte	0x04, 0x1c
        /*007a*/ 	.short	(.L_98 - .L_97)


	//   ....[0]....
.L_97:
        /*007c*/ 	.word	0x00000070


	//   ....[1]....
        /*0080*/ 	.word	0x00001230


	//----- nvinfo : EIATTR_CRS_STACK_SIZE
	.align		4
.L_98:
        /*0084*/ 	.byte	0x04, 0x1e
        /*0086*/ 	.short	(.L_100 - .L_99)
.L_99:
        /*0088*/ 	.word	0x00000000


	//----- nvinfo : EIATTR_CBANK_PARAM_SIZE
	.align		4
.L_100:
        /*008c*/ 	.byte	0x03, 0x19
        /*008e*/ 	.short	0x0020


	//----- nvinfo : EIATTR_PARAM_CBANK
	.align		4
        /*0090*/ 	.byte	0x04, 0x0a
        /*0092*/ 	.short	(.L_102 - .L_101)
	.align		4
.L_101:
        /*0094*/ 	.word	index@(.nv.constant0._Z24adaptiveaveragegradinputIdEvPT_S1_iiii)
        /*0098*/ 	.short	0x0380
        /*009a*/ 	.short	0x0020


	//----- nvinfo : EIATTR_SW_WAR
	.align		4
.L_102:
        /*009c*/ 	.byte	0x04, 0x36
        /*009e*/ 	.short	(.L_104 - .L_103)
.L_103:
        /*00a0*/ 	.word	0x00000008
.L_104:


//--------------------- .nv.info._Z30atomicadaptiveaveragegradinputIdEvPT_S1_iiii --------------------------
	.section	.nv.info._Z30atomicadaptiveaveragegradinputIdEvPT_S1_iiii,"",@"SHT_CUDA_INFO"
	.sectionflags	@""
	.align	4


	//----- nvinfo : EIATTR_CUDA_API_VERSION
	.align		4
        /*0000*/ 	.byte	0x04, 0x37
        /*0002*/ 	.short	(.L_106 - .L_105)
.L_105:
        /*0004*/ 	.word	0x00000082


	//----- nvinfo : EIATTR_KPARAM_INFO
	.align		4
.L_106:
        /*0008*/ 	.byte	0x04, 0x17
        /*000a*/ 	.short	(.L_108 - .L_107)
.L_107:
        /*000c*/ 	.word	0x00000000
        /*0010*/ 	.short	0x0005
        /*0012*/ 	.short	0x001c
        /*0014*/ 	.byte	0x00, 0xf0, 0x11, 0x00


	//----- nvinfo : EIATTR_KPARAM_INFO
	.align		4
.L_108:
        /*0018*/ 	.byte	0x04, 0x17
        /*001a*/ 	.short	(.L_110 - .L_109)
.L_109:
        /*001c*/ 	.word	0x00000000
        /*0020*/ 	.short	0x0004
        /*0022*/ 	.short	0x0018
        /*0024*/ 	.byte	0x00, 0xf0, 0x11, 0x00


	//----- nvinfo : EIATTR_KPARAM_INFO
	.align		4
.L_110:
        /*0028*/ 	.byte	0x04, 0x17
        /*002a*/ 	.short	(.L_112 - .L_111)
.L_111:
        /*002c*/ 	.word	0x00000000
        /*0030*/ 	.short	0x0003
        /*0032*/ 	.short	0x0014
        /*0034*/ 	.byte	0x00, 0xf0, 0x11, 0x00


	//----- nvinfo : EIATTR_KPARAM_INFO
	.align		4
.L_112:
        /*0038*/ 	.byte	0x04, 0x17
        /*003a*/ 	.short	(.L_114 - .L_113)
.L_113:
        /*003c*/ 	.word	0x00000000
        /*0040*/ 	.short	0x0002
        /*0042*/ 	.short	0x0010
        /*0044*/ 	.byte	0x00, 0xf0, 0x11, 0x00


	//----- nvinfo : EIATTR_KPARAM_INFO
	.align		4
.L_114:
        /*0048*/ 	.byte	0x04, 0x17
        /*004a*/ 	.short	(.L_116 - .L_115)
.L_115:
        /*004c*/ 	.word	0x00000000
        /*0050*/ 	.short	0x0001
        /*0052*/ 	.short	0x0008
        /*0054*/ 	.byte	0x00, 0xf0, 0x21, 0x00


	//----- nvinfo : EIATTR_KPARAM_INFO
	.align		4
.L_116:
        /*0058*/ 	.byte	0x04, 0x17
        /*005a*/ 	.short	(.L_118 - .L_117)
.L_117:
        /*005c*/ 	.word	0x00000000
        /*0060*/ 	.short	0x0000
        /*0062*/ 	.short	0x0000
        /*0064*/ 	.byte	0x00, 0xf0, 0x21, 0x00


	//----- nvinfo : EIATTR_SPARSE_MMA_MASK
	.align		4
.L_118:
        /*0068*/ 	.byte	0x03, 0x50
        /*006a*/ 	.short	0x0000


	//----- nvinfo : EIATTR_MAXREG_COUNT
	.align		4
        /*006c*/ 	.byte	0x03, 0x1b
        /*006e*/ 	.short	0x00ff


	//----- nvinfo : EIATTR_MERCURY_ISA_VERSION
	.align		4
        /*0070*/ 	.byte	0x03, 0x5f
        /*0072*/ 	.short	0x0101


	//----- nvinfo : EIATTR_VRC_CTA_INIT_COUNT
	.align		4
        /*0074*/ 	.byte	0x02, 0x4a
	.zero		1
	.zero		1


	//----- nvinfo : EIATTR_EXIT_INSTR_OFFSETS
	.align		4
        /*0078*/ 	.byte	0x04, 0x1c
        /*007a*/ 	.short	(.L_120 - .L_119)


	//   ....[0]....
.L_119:
        /*007c*/ 	.word	0x00000070


	//   ....[1]....
        /*0080*/ 	.word	0x00000c70


	//----- nvinfo : EIATTR_CRS_STACK_SIZE
	.align		4
.L_120:
        /*0084*/ 	.byte	0x04, 0x1e
        /*0086*/ 	.short	(.L_122 - .L_121)
.L_121:
        /*0088*/ 	.word	0x00000000


	//----- nvinfo : EIATTR_CBANK_PARAM_SIZE
	.align		4
.L_122:
        /*008c*/ 	.byte	0x03, 0x19
        /*008e*/ 	.short	0x0020


	//----- nvinfo : EIATTR_PARAM_CBANK
	.align		4
        /*0090*/ 	.byte	0x04, 0x0a
        /*0092*/ 	.short	(.L_124 - .L_123)
	.align		4
.L_123:
        /*0094*/ 	.word	index@(.nv.constant0._Z30atomicadaptiveaveragegradinputIdEvPT_S1_iiii)
        /*0098*/ 	.short	0x0380
        /*009a*/ 	.short	0x0020


	//----- nvinfo : EIATTR_SW_WAR
	.align		4
.L_124:
        /*009c*/ 	.byte	0x04, 0x36
        /*009e*/ 	.short	(.L_126 - .L_125)
.L_125:
        /*00a0*/ 	.word	0x00000008
.L_126:


//--------------------- .nv.info._Z19adaptiveaveragepoolIdEvPT_S1_iiiilll --------------------------
	.section	.nv.info._Z19adaptiveaveragepoolIdEvPT_S1_iiiilll,"",@"SHT_CUDA_INFO"
	.sectionflags	@""
	.align	4


	//----- nvinfo : EIATTR_CUDA_API_VERSION
	.align		4
        /*0000*/ 	.byte	0x04, 0x37
        /*0002*/ 	.short	(.L_128 - .L_127)
.L_127:
        /*0004*/ 	.word	0x00000082


	//----- nvinfo : EIATTR_KPARAM_INFO
	.align		4
.L_128:
        /*0008*/ 	.byte	0x04, 0x17
        /*000a*/ 	.short	(.L_130 - .L_129)
.L_129:
        /*000c*/ 	.word	0x00000000
        /*0010*/ 	.short	0x0008
        /*0012*/ 	.short	0x0030
        /*0014*/ 	.byte	0x00, 0xf0, 0x21, 0x00


	//----- nvinfo : EIATTR_KPARAM_INFO
	.align		4
.L_130:
        /*0018*/ 	.byte	0x04, 0x17
        /*001a*/ 	.short	(.L_132 - .L_131)
.L_131:
        /*001c*/ 	.word	0x00000000
        /*0020*/ 	.short	0x0007
        /*0022*/ 	.short	0x0028
        /*0024*/ 	.byte	0x00, 0xf0, 0x21, 0x00


	//----- nvinfo : EIATTR_KPARAM_INFO
	.align		4
.L_132:
        /*0028*/ 	.byte	0x04, 0x17
        /*002a*/ 	.short	(.L_134 - .L_133)
.L_133:
        /*002c*/ 	.word	0x00000000
        /*0030*/ 	.short	0x0006
        /*0032*/ 	.short	0x0020
        /*0034*/ 	.byte	0x00, 0xf0, 0x21, 0x00


	//----- nvinfo : EIATTR_KPARAM_INFO
	.align		4
.L_134:
        /*0038*/ 	.byte	0x04, 0x17
        /*003a*/ 	.short	(.L_136 - .L_135)
.L_135:
        /*003c*/ 	.word	0x00000000
        /*0040*/ 	.short	0x0005
        /*0042*/ 	.short	0x001c
        /*0044*/ 	.byte	0x00, 0xf0, 0x11, 0x00


	//----- nvinfo : EIATTR_KPARAM_INFO
	.align		4
.L_136:
        /*0048*/ 	.byte	0x04, 0x17
        /*004a*/ 	.short	(.L_138 - .L_137)
.L_137:
        /*004c*/ 	.word	0x00000000
        /*0050*/ 	.short	0x0004
        /*0052*/ 	.short	0x0018
        /*0054*/ 	.byte	0x00, 0xf0, 0x11, 0x00


	//----- nvinfo : EIATTR_KPARAM_INFO
	.align		4
.L_138:
        /*0058*/ 	.byte	0x04, 0x17
        /*005a*/ 	.short	(.L_140 - .L_139)
.L_139:
        /*005c*/ 	.word	0x00000000
        /*0060*/ 	.short	0x0003
        /*0062*/ 	.short	0x0014
        /*0064*/ 	.byte	0x00, 0xf0, 0x11, 0x00


	//----- nvinfo : EIATTR_KPARAM_INFO
	.align		4
.L_140:
        /*0068*/ 	.byte	0x04, 0x17
        /*006a*/ 	.short	(.L_142 - .L_141)
.L_141:
        /*006c*/ 	.word	0x00000000
        /*0070*/ 	.short	0x0002
        /*0072*/ 	.short	0x0010
        /*0074*/ 	.byte	0x00, 0xf0, 0x11, 0x00


	//----- nvinfo : EIATTR_KPARAM_INFO
	.align		4
.L_142:
        /*0078*/ 	.byte	0x04, 0x17
        /*007a*/ 	.short	(.L_144 - .L_143)
.L_143:
        /*007c*/ 	.word	0x00000000
        /*0080*/ 	.short	0x0001
        /*0082*/ 	.short	0x0008
        /*0084*/ 	.byte	0x00, 0xf0, 0x21, 0x00


	//----- nvinfo : EIATTR_KPARAM_INFO
	.align		4
.L_144:
        /*0088*/ 	.byte	0x04, 0x17
        /*008a*/ 	.short	(.L_146 - .L_145)
.L_145:
        /*008c*/ 	.word	0x00000000
        /*0090*/ 	.short	0x0000
        /*0092*/ 	.short	0x0000
        /*0094*/ 	.byte	0x00, 0xf0, 0x21, 0x00


	//----- nvinfo : EIATTR_SPARSE_MMA_MASK
	.align		4
.L_146:
        /*0098*/ 	.byte	0x03, 0x50
        /*009a*/ 	.short	0x0000


	//----- nvinfo : EIATTR_MAXREG_COUNT
	.align		4
        /*009c*/ 	.byte	0x03, 0x1b
        /*009e*/ 	.short	0x00ff


	//----- nvinfo : EIATTR_MERCURY_ISA_VERSION
	.align		4
        /*00a0*/ 	.byte	0x03, 0x5f
        /*00a2*/ 	.short	0x0101


	//----- nvinfo : EIATTR_VRC_CTA_INIT_COUNT
	.align		4
        /*00a4*/ 	.byte	0x02, 0x4a
	.zero		1
	.zero		1


	//----- nvinfo : EIATTR_EXIT_INSTR_OFFSETS
	.align		4
        /*00a8*/ 	.byte	0x04, 0x1c
        /*00aa*/ 	.short	(.L_148 - .L_147)


	//   ....[0]....
.L_147:
        /*00ac*/ 	.word	0x00000070


	//   ....[1]....
        /*00b0*/ 	.word	0x00000fe0


	//----- nvinfo : EIATTR_CRS_STACK_SIZE
	.align		4
.L_148:
        /*00b4*/ 	.byte	0x04, 0x1e
        /*00b6*/ 	.short	(.L_150 - .L_149)
.L_149:
        /*00b8*/ 	.word	0x00000000


	//----- nvinfo : EIATTR_CBANK_PARAM_SIZE
	.align		4
.L_150:
        /*00bc*/ 	.byte	0x03, 0x19
        /*00be*/ 	.short	0x0038


	//----- nvinfo : EIATTR_PARAM_CBANK
	.align		4
        /*00c0*/ 	.byte	0x04, 0x0a
        /*00c2*/ 	.short	(.L_152 - .L_151)
	.align		4
.L_151:
        /*00c4*/ 	.word	index@(.nv.constant0._Z19adaptiveaveragepoolIdEvPT_S1_iiiilll)
        /*00c8*/ 	.short	0x0380
        /*00ca*/ 	.short	0x0038


	//----- nvinfo : EIATTR_SW_WAR
	.align		4
.L_152:
        /*00cc*/ 	.byte	0x04, 0x36
        /*00ce*/ 	.short	(.L_154 - .L_153)
.L_153:
        /*00d0*/ 	.word	0x00000008
.L_154:


//--------------------- .nv.info._Z24adaptiveaveragegradinputIfEvPT_S1_iiii --------------------------
	.section	.nv.info._Z24adaptiveaveragegradinputIfEvPT_S1_iiii,"",@"SHT_CUDA_INFO"
	.sectionflags	@""
	.align	4


	//----- nvinfo : EIATTR_CUDA_API_VERSION
	.align		4
        /*0000*/ 	.byte	0x04, 0x37
        /*0002*/ 	.short	(.L_156 - .L_155)
.L_155:
        /*0004*/ 	.word	0x00000082


	//----- nvinfo : EIATTR_KPARAM_INFO
	.align		4
.L_156:
        /*0008*/ 	.byte	0x04, 0x17
        /*000a*/ 	.short	(.L_158 - .L_157)
.L_157:
        /*000c*/ 	.word	0x00000000
        /*0010*/ 	.short	0x0005
        /*0012*/ 	.short	0x001c
        /*0014*/ 	.byte	0x00, 0xf0, 0x11, 0x00


	//----- nvinfo : EIATTR_KPARAM_INFO
	.align		4
.L_158:
        /*0018*/ 	.byte	0x04, 0x17
        /*001a*/ 	.short	(.L_160 - .L_159)
.L_159:
        /*001c*/ 	.word	0x00000000
        /*0020*/ 	.short	0x0004
        /*0022*/ 	.short	0x0018
        /*0024*/ 	.byte	0x00, 0xf0, 0x11, 0x00


	//----- nvinfo : EIATTR_KPARAM_INFO
	.align		4
.L_160:
        /*0028*/ 	.byte	0x04, 0x17
        /*002a*/ 	.short	(.L_162 - .L_161)
.L_161:
        /*002c*/ 	.word	0x00000000
        /*0030*/ 	.short	0x0003
        /*0032*/ 	.short	0x0014
        /*0034*/ 	.byte	0x00, 0xf0, 0x11, 0x00


	//----- nvinfo : EIATTR_KPARAM_INFO
	.align		4
.L_162:
        /*0038*/ 	.byte	0x04, 0x17
        /*003a*/ 	.short	(.L_164 - .L_163)
.L_163:
        /*003c*/ 	.word	0x00000000
        /*0040*/ 	.short	0x0002
        /*0042*/ 	.short	0x0010
        /*0044*/ 	.byte	0x00, 0xf0, 0x11, 0x00


	//----- nvinfo : EIATTR_KPARAM_INFO
	.align		4
.L_164:
        /*0048*/ 	.byte	0x04, 0x17
        /*004a*/ 	.short	(.L_166 - .L_165)
.L_165:
        /*004c*/ 	.word	0x00000000
        /*0050*/ 	.short	0x0001
        /*0052*/ 	.short	0x0008
        /*0054*/ 	.byte	0x00, 0xf0, 0x21, 0x00


	//----- nvinfo : EIATTR_KPARAM_INFO
	.align		4
.L_166:
        /*0058*/ 	.byte	0x04, 0x17
        /*005a*/ 	.short	(.L_168 - .L_167)
.L_167:
        /*005c*/ 	.word	0x00000000
        /*0060*/ 	.short	0x0000
        /*0062*/ 	.short	0x0000
        /*0064*/ 	.byte	0x00, 0xf0, 0x21, 0x00


	//----- nvinfo : EIATTR_SPARSE_MMA_MASK
	.align		4
.L_168:
        /*0068*/ 	.byte	0x03, 0x50
        /*006a*/ 	.short	0x0000


	//----- nvinfo : EIATTR_MAXREG_COUNT
	.align		4
        /*006c*/ 	.byte	0x03, 0x1b
        /*006e*/ 	.short	0x00ff


	//----- nvinfo : EIATTR_MERCURY_ISA_VERSION
	.align		4
        /*0070*/ 	.byte	0x03, 0x5f
        /*0072*/ 	.short	0x0101


	//----- nvinfo : EIATTR_VRC_CTA_INIT_COUNT
	.align		4
        /*0074*/ 	.byte	0x02, 0x4a
	.zero		1
	.zero		1


	//----- nvinfo : EIATTR_EXIT_INSTR_OFFSETS
	.align		4
        /*0078*/ 	.byte	0x04, 0x1c
        /*007a*/ 	.short	(.L_170 - .L_169)


	//   ....[0]....
.L_169:
        /*007c*/ 	.word	0x00000070


	//   ....[1]....
        /*0080*/ 	.word	0x00001140


	//----- nvinfo : EIATTR_CRS_STACK_SIZE
	.align		4
.L_170:
        /*0084*/ 	.byte	0x04, 0x1e
        /*0086*/ 	.short	(.L_172 - .L_171)
.L_171:
        /*0088*/ 	.word	0x00000000


	//----- nvinfo : EIATTR_CBANK_PARAM_SIZE
	.align		4
.L_172:
        /*008c*/ 	.byte	0x03, 0x19
        /*008e*/ 	.short	0x0020


	//----- nvinfo : EIATTR_PARAM_CBANK
	.align		4
        /*0090*/ 	.byte	0x04, 0x0a
        /*0092*/ 	.short	(.L_174 - .L_173)
	.align		4
.L_173:
        /*0094*/ 	.word	index@(.nv.constant0._Z24adaptiveaveragegradinputIfEvPT_S1_iiii)
        /*0098*/ 	.short	0x0380
        /*009a*/ 	.short	0x0020


	//----- nvinfo : EIATTR_SW_WAR
	.align		4
.L_174:
        /*009c*/ 	.byte	0x04, 0x36
        /*009e*/ 	.short	(.L_176 - .L_175)
.L_175:
        /*00a0*/ 	.word	0x00000008
.L_176:


//--------------------- .nv.info._Z30atomicadaptiveaveragegradinputIfEvPT_S1_iiii --------------------------
	.section	.nv.info._Z30atomicadaptiveaveragegradinputIfEvPT_S1_iiii,"",@"SHT_CUDA_INFO"
	.sectionflags	@""
	.align	4


	//----- nvinfo : EIATTR_CUDA_API_VERSION
	.align		4
        /*0000*/ 	.byte	0x04, 0x37
        /*0002*/ 	.short	(.L_178 - .L_177)
.L_177:
        /*0004*/ 	.word	0x00000082


	//----- nvinfo : EIATTR_KPARAM_INFO
	.align		4
.L_178:
        /*0008*/ 	.byte	0x04, 0x17
        /*000a*/ 	.short	(.L_180 - .L_179)
.L_179:
        /*000c*/ 	.word	0x00000000
        /*0010*/ 	.short	0x0005
        /*0012*/ 	.short	0x001c
        /*0014*/ 	.byte	0x00, 0xf0, 0x11, 0x00


	//----- nvinfo : EIATTR_KPARAM_INFO
	.align		4
.L_180:
        /*0018*/ 	.byte	0x04, 0x17
        /*001a*/ 	.short	(.L_182 - .L_181)
.L_181:
        /*001c*/ 	.word	0x00000000
        /*0020*/ 	.short	0x0004
        /*0022*/ 	.short	0x0018
        /*0024*/ 	.byte	0x00, 0xf0, 0x11, 0x00


	//----- nvinfo : EIATTR_KPARAM_INFO
	.align		4
.L_182:
        /*0028*/ 	.byte	0x04, 0x17
        /*002a*/ 	.short	(.L_184 - .L_183)
.L_183:
        /*002c*/ 	.word	0x00000000
        /*0030*/ 	.short	0x0003
        /*0032*/ 	.short	0x0014
        /*0034*/ 	.byte	0x00, 0xf0, 0x11, 0x00


	//----- nvinfo : EIATTR_KPARAM_INFO
	.align		4
.L_184:
        /*0038*/ 	.byte	0x04, 0x17
        /*003a*/ 	.short	(.L_186 - .L_185)
.L_185:
        /*003c*/ 	.word	0x00000000
        /*0040*/ 	.short	0x0002
        /*0042*/ 	.short	0x0010
        /*0044*/ 	.byte	0x00, 0xf0, 0x11, 0x00


	//----- nvinfo : EIATTR_KPARAM_INFO
	.align		4
.L_186:
        /*0048*/ 	.byte	0x04, 0x17
        /*004a*/ 	.short	(.L_188 - .L_187)
.L_187:
        /*004c*/ 	.word	0x00000000
        /*0050*/ 	.short	0x0001
        /*0052*/ 	.short	0x0008
        /*0054*/ 	.byte	0x00, 0xf0, 0x21, 0x00


	//----- nvinfo : EIATTR_KPARAM_INFO
	.align		4
.L_188:
        /*0058*/ 	.byte	0x04, 0x17
        /*005a*/ 	.short	(.L_190 - .L_189)
.L_189:
        /*005c*/ 	.word	0x00000000
        /*0060*/ 	.short	0x0000
        /*0062*/ 	.short	0x0000
        /*0064*/ 	.byte	0x00, 0xf0, 0x21, 0x00


	//----- nvinfo : EIATTR_SPARSE_MMA_MASK
	.align		4
.L_190:
        /*0068*/ 	.byte	0x03, 0x50
        /*006a*/ 	.short	0x0000


	//----- nvinfo : EIATTR_MAXREG_COUNT
	.align		4
        /*006c*/ 	.byte	0x03, 0x1b
        /*006e*/ 	.short	0x00ff


	//----- nvinfo : EIATTR_MERCURY_ISA_VERSION
	.align		4
        /*0070*/ 	.byte	0x03, 0x5f
        /*0072*/ 	.short	0x0101


	//----- nvinfo : EIATTR_VRC_CTA_INIT_COUNT
	.align		4
        /*0074*/ 	.byte	0x02, 0x4a
	.zero		1
	.zero		1


	//----- nvinfo : EIATTR_EXIT_INSTR_OFFSETS
	.align		4
        /*0078*/ 	.byte	0x04, 0x1c
        /*007a*/ 	.short	(.L_192 - .L_191)


	//   ....[0]....
.L_191:
        /*007c*/ 	.word	0x00000070


	//   ....[1]....
        /*0080*/ 	.word	0x00000b60


	//----- nvinfo : EIATTR_CRS_STACK_SIZE
	.align		4
.L_192:
        /*0084*/ 	.byte	0x04, 0x1e
        /*0086*/ 	.short	(.L_194 - .L_193)
.L_193:
        /*0088*/ 	.word	0x00000000


	//----- nvinfo : EIATTR_CBANK_PARAM_SIZE
	.align		4
.L_194:
        /*008c*/ 	.byte	0x03, 0x19
        /*008e*/ 	.short	0x0020


	//----- nvinfo : EIATTR_PARAM_CBANK
	.align		4
        /*0090*/ 	.byte	0x04, 0x0a
        /*0092*/ 	.short	(.L_196 - .L_195)
	.align		4
.L_195:
        /*0094*/ 	.word	index@(.nv.constant0._Z30atomicadaptiveaveragegradinputIfEvPT_S1_iiii)
        /*0098*/ 	.short	0x0380
        /*009a*/ 	.short	0x0020


	//----- nvinfo : EIATTR_SW_WAR
	.align		4
.L_196:
        /*009c*/ 	.byte	0x04, 0x36
        /*009e*/ 	.short	(.L_198 - .L_197)
.L_197:
        /*00a0*/ 	.word	0x00000008
.L_198:


//--------------------- .nv.info._Z19adaptiveaveragepoolIfEvPT_S1_iiiilll --------------------------
	.section	.nv.info._Z19adaptiveaveragepoolIfEvPT_S1_iiiilll,"",@"SHT_CUDA_INFO"
	.sectionflags	@""
	.align	4


	//----- nvinfo : EIATTR_CUDA_API_VERSION
	.align		4
        /*0000*/ 	.byte	0x04, 0x37
        /*0002*/ 	.short	(.L_200 - .L_199)
.L_199:
        /*0004*/ 	.word	0x00000082


	//----- nvinfo : EIATTR_KPARAM_INFO
	.align		4
.L_200:
        /*0008*/ 	.byte	0x04, 0x17
        /*000a*/ 	.short	(.L_202 - .L_201)
.L_201:
        /*000c*/ 	.word	0x00000000
        /*0010*/ 	.short	0x0008
        /*0012*/ 	.short	0x0030
        /*0014*/ 	.byte	0x00, 0xf0, 0x21, 0x00


	//----- nvinfo : EIATTR_KPARAM_INFO
	.align		4
.L_202:
        /*0018*/ 	.byte	0x04, 0x17
        /*001a*/ 	.short	(.L_204 - .L_203)
.L_203:
        /*001c*/ 	.word	0x00000000
        /*0020*/ 	.short	0x0007
        /*0022*/ 	.short	0x0028
        /*0024*/ 	.byte	0x00, 0xf0, 0x21, 0x00


	//----- nvinfo : EIATTR_KPARAM_INFO
	.align		4
.L_204:
        /*0028*/ 	.byte	0x04, 0x17
        /*002a*/ 	.short	(.L_206 - .L_205)
.L_205:
        /*002c*/ 	.word	0x00000000
        /*0030*/ 	.short	0x0006
        /*0032*/ 	.short	0x0020
        /*0034*/ 	.byte	0x00, 0xf0, 0x21, 0x00


	//----- nvinfo : EIATTR_KPARAM_INFO
	.align		4
.L_206:
        /*0038*/ 	.byte	0x04, 0x17
        /*003a*/ 	.short	(.L_208 - .L_207)
.L_207:
        /*003c*/ 	.word	0x00000000
        /*0040*/ 	.short	0x0005
        /*0042*/ 	.short	0x001c
        /*0044*/ 	.byte	0x00, 0xf0, 0x11, 0x00


	//----- nvinfo : EIATTR_KPARAM_INFO
	.align		4
.L_208:
        /*0048*/ 	.byte	0x04, 0x17
        /*004a*/ 	.short	(.L_210 - .L_209)
.L_209:
        /*004c*/ 	.word	0x00000000
        /*0050*/ 	.short	0x0004
        /*0052*/ 	.short	0x0018
        /*0054*/ 	.byte	0x00, 0xf0, 0x11, 0x00


	//----- nvinfo : EIATTR_KPARAM_INFO
	.align		4
.L_210:
        /*0058*/ 	.byte	0x04, 0x17
        /*005a*/ 	.short	(.L_212 - .L_211)
.L_211:
        /*005c*/ 	.word	0x00000000
        /*0060*/ 	.short	0x0003
        /*0062*/ 	.short	0x0014
        /*0064*/ 	.byte	0x00, 0xf0, 0x11, 0x00


	//----- nvinfo : EIATTR_KPARAM_INFO
	.align		4
.L_212:
        /*0068*/ 	.byte	0x04, 0x17
        /*006a*/ 	.short	(.L_214 - .L_213)
.L_213:
        /*006c*/ 	.word	0x00000000
        /*0070*/ 	.short	0x0002
        /*0072*/ 	.short	0x0010
        /*0074*/ 	.byte	0x00, 0xf0, 0x11, 0x00


	//----- nvinfo : EIATTR_KPARAM_INFO
	.align		4
.L_214:
        /*0078*/ 	.byte	0x04, 0x17
        /*007a*/ 	.short	(.L_216 - .L_215)
.L_215:
        /*007c*/ 	.word	0x00000000
        /*0080*/ 	.short	0x0001
        /*0082*/ 	.short	0x0008
        /*0084*/ 	.byte	0x00, 0xf0, 0x21, 0x00


	//----- nvinfo : EIATTR_KPARAM_INFO
	.align		4
.L_216:
        /*0088*/ 	.byte	0x04, 0x17
        /*008a*/ 	.short	(.L_218 - .L_217)
.L_217:
        /*008c*/ 	.word	0x00000000
        /*0090*/ 	.short	0x0000
        /*0092*/ 	.short	0x0000
        /*0094*/ 	.byte	0x00, 0xf0, 0x21, 0x00


	//----- nvinfo : EIATTR_SPARSE_MMA_MASK
	.align		4
.L_218:
        /*0098*/ 	.byte	0x03, 0x50
        /*009a*/ 	.short	0x0000


	//----- nvinfo : EIATTR_MAXREG_COUNT
	.align		4
        /*009c*/ 	.byte	0x03, 0x1b
        /*009e*/ 	.short	0x00ff


	//----- nvinfo : EIATTR_MERCURY_ISA_VERSION
	.align		4
        /*00a0*/ 	.byte	0x03, 0x5f
        /*00a2*/ 	.short	0x0101


	//----- nvinfo : EIATTR_VRC_CTA_INIT_COUNT
	.align		4
        /*00a4*/ 	.byte	0x02, 0x4a
	.zero		1
	.zero		1


	//----- nvinfo : EIATTR_EXIT_INSTR_OFFSETS
	.align		4
        /*00a8*/ 	.byte	0x04, 0x1c
        /*00aa*/ 	.short	(.L_220 - .L_219)


	//   ....[0]....
.L_219:
        /*00ac*/ 	.word	0x00000070


	//   ....[1]....
        /*00b0*/ 	.word	0x00000f10


	//----- nvinfo : EIATTR_CRS_STACK_SIZE
	.align		4
.L_220:
        /*00b4*/ 	.byte	0x04, 0x1e
        /*00b6*/ 	.short	(.L_222 - .L_221)
.L_221:
        /*00b8*/ 	.word	0x00000000


	//----- nvinfo : EIATTR_CBANK_PARAM_SIZE
	.align		4
.L_222:
        /*00bc*/ 	.byte	0x03, 0x19
        /*00be*/ 	.short	0x0038


	//----- nvinfo : EIATTR_PARAM_CBANK
	.align		4
        /*00c0*/ 	.byte	0x04, 0x0a
        /*00c2*/ 	.short	(.L_224 - .L_223)
	.align		4
.L_223:
        /*00c4*/ 	.word	index@(.nv.constant0._Z19adaptiveaveragepoolIfEvPT_S1_iiiilll)
        /*00c8*/ 	.short	0x0380
        /*00ca*/ 	.short	0x0038


	//----- nvinfo : EIATTR_SW_WAR
	.align		4
.L_224:
        /*00cc*/ 	.byte	0x04, 0x36
        /*00ce*/ 	.short	(.L_226 - .L_225)
.L_225:
        /*00d0*/ 	.word	0x00000008
.L_226:


//--------------------- .nv.info._Z24adaptiveaveragegradinputIN3c104HalfEEvPT_S3_iiii --------------------------
	.section	.nv.info._Z24adaptiveaveragegradinputIN3c104HalfEEvPT_S3_iiii,"",@"SHT_CUDA_INFO"
	.sectionflags	@""
	.align	4


	//----- nvinfo : EIATTR_CUDA_API_VERSION
	.align		4
        /*0000*/ 	.byte	0x04, 0x37
        /*0002*/ 	.short	(.L_228 - .L_227)
.L_227:
        /*0004*/ 	.word	0x00000082


	//----- nvinfo : EIATTR_KPARAM_INFO
	.align		4
.L_228:
        /*0008*/ 	.byte	0x04, 0x17
        /*000a*/ 	.short	(.L_230 - .L_229)
.L_229:
        /*000c*/ 	.word	0x00000000
        /*0010*/ 	.short	0x0005
        /*0012*/ 	.short	0x001c
        /*0014*/ 	.byte	0x00, 0xf0, 0x11, 0x00


	//----- nvinfo : EIATTR_KPARAM_INFO
	.align		4
.L_230:
        /*0018*/ 	.byte	0x04, 0x17
        /*001a*/ 	.short	(.L_232 - .L_231)
.L_231:
        /*001c*/ 	.word	0x00000000
        /*0020*/ 	.short	0x0004
        /*0022*/ 	.short	0x0018
        /*0024*/ 	.byte	0x00, 0xf0, 0x11, 0x00


	//----- nvinfo : EIATTR_KPARAM_INFO
	.align		4
.L_232:
        /*0028*/ 	.byte	0x04, 0x17
        /*002a*/ 	.short	(.L_234 - .L_233)
.L_233:
        /*002c*/ 	.word	0x00000000
        /*0030*/ 	.short	0x0003
        /*0032*/ 	.short	0x0014
        /*0034*/ 	.byte	0x00, 0xf0, 0x11, 0x00


	//----- nvinfo : EIATTR_KPARAM_INFO
	.align		4
.L_234:
        /*0038*/ 	.byte	0x04, 0x17
        /*003a*/ 	.short	(.L_236 - .L_235)
.L_235:
        /*003c*/ 	.word	0x00000000
        /*0040*/ 	.short	0x0002
        /*0042*/ 	.short	0x0010
        /*0044*/ 	.byte	0x00, 0xf0, 0x11, 0x00


	//----- nvinfo : EIATTR_KPARAM_INFO
	.align		4
.L_236:
        /*0048*/ 	.byte	0x04, 0x17
        /*004a*/ 	.short	(.L_238 - .L_237)
.L_237:
        /*004c*/ 	.word	0x00000000
        /*0050*/ 	.short	0x0001
        /*0052*/ 	.short	0x0008
        /*0054*/ 	.byte	0x00, 0xf0, 0x21, 0x00


	//----- nvinfo : EIATTR_KPARAM_INFO
	.align		4
.L_238:
        /*0058*/ 	.byte	0x04, 0x17
        /*005a*/ 	.short	(.L_240 - .L_239)
.L_239:
        /*005c*/ 	.word	0x00000000
        /*0060*/ 	.short	0x0000
        /*0062*/ 	.short	0x0000
        /*0064*/ 	.byte	0x00, 0xf0, 0x21, 0x00


	//----- nvinfo : EIATTR_SPARSE_MMA_MASK
	.align		4
.L_240:
        /*0068*/ 	.byte	0x03, 0x50
        /*006a*/ 	.short	0x0000


	//----- nvinfo : EIATTR_MAXREG_COUNT
	.align		4
        /*006c*/ 	.byte	0x03, 0x1b
        /*006e*/ 	.short	0x00ff


	//----- nvinfo : EIATTR_MERCURY_ISA_VERSION
	.align		4
        /*0070*/ 	.byte	0x03, 0x5f
        /*0072*/ 	.short	0x0101


	//----- nvinfo : EIATTR_VRC_CTA_INIT_COUNT
	.align		4
        /*0074*/ 	.byte	0x02, 0x4a
	.zero		1
	.zero		1


	//----- nvinfo : EIATTR_EXIT_INSTR_OFFSETS
	.align		4
        /*0078*/ 	.byte	0x04, 0x1c
        /*007a*/ 	.short	(.L_242 - .L_241)


	//   ....[0]....
.L_241:
        /*007c*/ 	.word	0x00000070


	//   ....[1]....
        /*0080*/ 	.word	0x000011a0


	//----- nvinfo : EIATTR_CRS_STACK_SIZE
	.align		4
.L_242:
        /*0084*/ 	.byte	0x04, 0x1e
        /*0086*/ 	.short	(.L_244 - .L_243)
.L_243:
        /*0088*/ 	.word	0x00000000


	//----- nvinfo : EIATTR_CBANK_PARAM_SIZE
	.align		4
.L_244:
        /*008c*/ 	.byte	0x03, 0x19
        /*008e*/ 	.short	0x0020


	//----- nvinfo : EIATTR_PARAM_CBANK
	.align		4
        /*0090*/ 	.byte	0x04, 0x0a
        /*0092*/ 	.short	(.L_246 - .L_245)
	.align		4
.L_245:
        /*0094*/ 	.word	index@(.nv.constant0._Z24adaptiveaveragegradinputIN3c104HalfEEvPT_S3_iiii)
        /*0098*/ 	.short	0x0380
        /*009a*/ 	.short	0x0020


	//----- nvinfo : EIATTR_SW_WAR
	.align		4
.L_246:
        /*009c*/ 	.byte	0x04, 0x36
        /*009e*/ 	.short	(.L_248 - .L_247)
.L_247:
        /*00a0*/ 	.word	0x00000008
.L_248:


//--------------------- .nv.info._Z30atomicadaptiveaveragegradinputIN3c104HalfEEvPT_S3_iiii --------------------------
	.section	.nv.info._Z30atomicadaptiveaveragegradinputIN3c104HalfEEvPT_S3_iiii,"",@"SHT_CUDA_INFO"
	.sectionflags	@""
	.align	4


	//----- nvinfo : EIATTR_CUDA_API_VERSION
	.align		4
        /*0000*/ 	.byte	0x04, 0x37
        /*0002*/ 	.short	(.L_250 - .L_249)
.L_249:
        /*0004*/ 	.word	0x00000082


	//----- nvinfo : EIATTR_KPARAM_INFO
	.align		4
.L_250:
        /*0008*/ 	.byte	0x04, 0x17
        /*000a*/ 	.short	(.L_252 - .L_251)
.L_251:
        /*000c*/ 	.word	0x00000000
        /*0010*/ 	.short	0x0005
        /*0012*/ 	.short	0x001c
        /*0014*/ 	.byte	0x00, 0xf0, 0x11, 0x00


	//----- nvinfo : EIATTR_KPARAM_INFO
	.align		4
.L_252:
        /*0018*/ 	.byte	0x04, 0x17
        /*001a*/ 	.short	(.L_254 - .L_253)
.L_253:
        /*001c*/ 	.word	0x00000000
        /*0020*/ 	.short	0x0004
        /*0022*/ 	.short	0x0018
        /*0024*/ 	.byte	0x00, 0xf0, 0x11, 0x00


	//----- nvinfo : EIATTR_KPARAM_INFO
	.align		4
.L_254:
        /*0028*/ 	.byte	0x04, 0x17
        /*002a*/ 	.short	(.L_256 - .L_255)
.L_255:
        /*002c*/ 	.word	0x00000000
        /*0030*/ 	.short	0x0003
        /*0032*/ 	.short	0x0014
        /*0034*/ 	.byte	0x00, 0xf0, 0x11, 0x00


	//----- nvinfo : EIATTR_KPARAM_INFO
	.align		4
.L_256:
        /*0038*/ 	.byte	0x04, 0x17
        /*003a*/ 	.short	(.L_258 - .L_257)
.L_257:
        /*003c*/ 	.word	0x00000000
        /*0040*/ 	.short	0x0002
        /*0042*/ 	.short	0x0010
        /*0044*/ 	.byte	0x00, 0xf0, 0x11, 0x00


	//----- nvinfo : EIATTR_KPARAM_INFO
	.align		4
.L_258:
        /*0048*/ 	.byte	0x04, 0x17
        /*004a*/ 	.short	(.L_260 - .L_259)
.L_259:
        /*004c*/ 	.word	0x00000000
        /*0050*/ 	.short	0x0001
        /*0052*/ 	.short	0x0008
        /*0054*/ 	.byte	0x00, 0xf0, 0x21, 0x00


	//----- nvinfo : EIATTR_KPARAM_INFO
	.align		4
.L_260:
        /*0058*/ 	.byte	0x04, 0x17
        /*005a*/ 	.short	(.L_262 - .L_261)
.L_261:
        /*005c*/ 	.word	0x00000000
        /*0060*/ 	.short	0x0000
        /*0062*/ 	.short	0x0000
        /*0064*/ 	.byte	0x00, 0xf0, 0x21, 0x00


	//----- nvinfo : EIATTR_SPARSE_MMA_MASK
	.align		4
.L_262:
        /*0068*/ 	.byte	0x03, 0x50
        /*006a*/ 	.short	0x0000


	//----- nvinfo : EIATTR_MAXREG_COUNT
	.align		4
        /*006c*/ 	.byte	0x03, 0x1b
        /*006e*/ 	.short	0x00ff


	//----- nvinfo : EIATTR_MERCURY_ISA_VERSION
	.align		4
        /*0070*/ 	.byte	0x03, 0x5f
        /*0072*/ 	.short	0x0101


	//----- nvinfo : EIATTR_VRC_CTA_INIT_COUNT
	.align		4
        /*0074*/ 	.byte	0x02, 0x4a
	.zero		1
	.zero		1


	//----- nvinfo : EIATTR_EXIT_INSTR_OFFSETS
	.align		4
        /*0078*/ 	.byte	0x04, 0x1c
        /*007a*/ 	.short	(.L_264 - .L_263)


	//   ....[0]....
.L_263:
        /*007c*/ 	.word	0x00000070


	//   ....[1]....
        /*0080*/ 	.word	0x00000d90


	//----- nvinfo : EIATTR_CRS_STACK_SIZE
	.align		4
.L_264:
        /*0084*/ 	.byte	0x04, 0x1e
        /*0086*/ 	.short	(.L_266 - .L_265)
.L_265:
        /*0088*/ 	.word	0x00000000


	//----- nvinfo : EIATTR_CBANK_PARAM_SIZE
	.align		4
.L_266:
        /*008c*/ 	.byte	0x03, 0x19
        /*008e*/ 	.short	0x0020


	//----- nvinfo : EIATTR_PARAM_CBANK
	.align		4
        /*0090*/ 	.byte	0x04, 0x0a
        /*0092*/ 	.short	(.L_268 - .L_267)
	.align		4
.L_267:
        /*0094*/ 	.word	index@(.nv.constant0._Z30atomicadaptiveaveragegradinputIN3c104HalfEEvPT_S3_iiii)
        /*0098*/ 	.short	0x0380
        /*009a*/ 	.short	0x0020


	//----- nvinfo : EIATTR_SW_WAR
	.align		4
.L_268:
        /*009c*/ 	.byte	0x04, 0x36
        /*009e*/ 	.short	(.L_270 - .L_269)
.L_269:
        /*00a0*/ 	.word	0x00000008
.L_270:


//--------------------- .nv.info._Z19adaptiveaveragepoolIN3c104HalfEEvPT_S3_iiiilll --------------------------
	.section	.nv.info._Z19adaptiveaveragepoolIN3c104HalfEEvPT_S3_iiiilll,"",@"SHT_CUDA_INFO"
	.sectionflags	@""
	.align	4


	//----- nvinfo : EIATTR_CUDA_API_VERSION
	.align		4
        /*0000*/ 	.byte	0x04, 0x37
        /*0002*/ 	.short	(.L_272 - .L_271)
.L_271:
        /*0004*/ 	.word	0x00000082


	//----- nvinfo : EIATTR_KPARAM_INFO
	.align		4
.L_272:
        /*0008*/ 	.byte	0x04, 0x17
        /*000a*/ 	.short	(.L_274 - .L_273)
.L_273:
        /*000c*/ 	.word	0x00000000
        /*0010*/ 	.short	0x0008
        /*0012*/ 	.short	0x0030
        /*0014*/ 	.byte	0x00, 0xf0, 0x21, 0x00


	//----- nvinfo : EIATTR_KPARAM_INFO
	.align		4
.L_274:
        /*0018*/ 	.byte	0x04, 0x17
        /*001a*/ 	.short	(.L_276 - .L_275)
.L_275:
        /*001c*/ 	.word	0x00000000
        /*0020*/ 	.short	0x0007
        /*0022*/ 	.short	0x0028
        /*0024*/ 	.byte	0x00, 0xf0, 0x21, 0x00


	//----- nvinfo : EIATTR_KPARAM_INFO
	.align		4
.L_276:
        /*0028*/ 	.byte	0x04, 0x17
        /*002a*/ 	.short	(.L_278 - .L_277)
.L_277:
        /*002c*/ 	.word	0x00000000
        /*0030*/ 	.short	0x0006
        /*0032*/ 	.short	0x0020
        /*0034*/ 	.byte	0x00, 0xf0, 0x21, 0x00


	//----- nvinfo : EIATTR_KPARAM_INFO
	.align		4
.L_278:
        /*0038*/ 	.byte	0x04, 0x17
        /*003a*/ 	.short	(.L_280 - .L_279)
.L_279:
        /*003c*/ 	.word	0x00000000
        /*0040*/ 	.short	0x0005
        /*0042*/ 	.short	0x001c
        /*0044*/ 	.byte	0x00, 0xf0, 0x11, 0x00


	//----- nvinfo : EIATTR_KPARAM_INFO
	.align		4
.L_280:
        /*0048*/ 	.byte	0x04, 0x17
        /*004a*/ 	.short	(.L_282 - .L_281)
.L_281:
        /*004c*/ 	.word	0x00000000
        /*0050*/ 	.short	0x0004
        /*0052*/ 	.short	0x0018
        /*0054*/ 	.byte	0x00, 0xf0, 0x11, 0x00


	//----- nvinfo : EIATTR_KPARAM_INFO
	.align		4
.L_282:
        /*0058*/ 	.byte	0x04, 0x17
        /*005a*/ 	.short	(.L_284 - .L_283)
.L_283:
        /*005c*/ 	.word	0x00000000
        /*0060*/ 	.short	0x0003
        /*0062*/ 	.short	0x0014
        /*0064*/ 	.byte	0x00, 0xf0, 0x11, 0x00


	//----- nvinfo : EIATTR_KPARAM_INFO
	.align		4
.L_284:
        /*0068*/ 	.byte	0x04, 0x17
        /*006a*/ 	.short	(.L_286 - .L_285)
.L_285:
        /*006c*/ 	.word	0x00000000
        /*0070*/ 	.short	0x0002
        /*0072*/ 	.short	0x0010
        /*0074*/ 	.byte	0x00, 0xf0, 0x11, 0x00


	//----- nvinfo : EIATTR_KPARAM_INFO
	.align		4
.L_286:
        /*0078*/ 	.byte	0x04, 0x17
        /*007a*/ 	.short	(.L_288 - .L_287)
.L_287:
        /*007c*/ 	.word	0x00000000
        /*0080*/ 	.short	0x0001
        /*0082*/ 	.short	0x0008
        /*0084*/ 	.byte	0x00, 0xf0, 0x21, 0x00


	//----- nvinfo : EIATTR_KPARAM_INFO
	.align		4
.L_288:
        /*0088*/ 	.byte	0x04, 0x17
        /*008a*/ 	.short	(.L_290 - .L_289)
.L_289:
        /*008c*/ 	.word	0x00000000
        /*0090*/ 	.short	0x0000
        /*0092*/ 	.short	0x0000
        /*0094*/ 	.byte	0x00, 0xf0, 0x21, 0x00


	//----- nvinfo : EIATTR_SPARSE_MMA_MASK
	.align		4
.L_290:
        /*0098*/ 	.byte	0x03, 0x50
        /*009a*/ 	.short	0x0000


	//----- nvinfo : EIATTR_MAXREG_COUNT
	.align		4
        /*009c*/ 	.byte	0x03, 0x1b
        /*009e*/ 	.short	0x00ff


	//----- nvinfo : EIATTR_MERCURY_ISA_VERSION
	.align		4
        /*00a0*/ 	.byte	0x03, 0x5f
        /*00a2*/ 	.short	0x0101


	//----- nvinfo : EIATTR_VRC_CTA_INIT_COUNT
	.align		4
        /*00a4*/ 	.byte	0x02, 0x4a
	.zero		1
	.zero		1


	//----- nvinfo : EIATTR_EXIT_INSTR_OFFSETS
	.align		4
        /*00a8*/ 	.byte	0x04, 0x1c
        /*00aa*/ 	.short	(.L_292 - .L_291)


	//   ....[0]....
.L_291:
        /*00ac*/ 	.word	0x00000070


	//   ....[1]....
        /*00b0*/ 	.word	0x00001080


	//----- nvinfo : EIATTR_CRS_STACK_SIZE
	.align		4
.L_292:
        /*00b4*/ 	.byte	0x04, 0x1e
        /*00b6*/ 	.short	(.L_294 - .L_293)
.L_293:
        /*00b8*/ 	.word	0x00000000


	//----- nvinfo : EIATTR_CBANK_PARAM_SIZE
	.align		4
.L_294:
        /*00bc*/ 	.byte	0x03, 0x19
        /*00be*/ 	.short	0x0038


	//----- nvinfo : EIATTR_PARAM_CBANK
	.align		4
        /*00c0*/ 	.byte	0x04, 0x0a
        /*00c2*/ 	.short	(.L_296 - .L_295)
	.align		4
.L_295:
        /*00c4*/ 	.word	index@(.nv.constant0._Z19adaptiveaveragepoolIN3c104HalfEEvPT_S3_iiiilll)
        /*00c8*/ 	.short	0x0380
        /*00ca*/ 	.short	0x0038


	//----- nvinfo : EIATTR_SW_WAR
	.align		4
.L_296:
        /*00cc*/ 	.byte	0x04, 0x36
        /*00ce*/ 	.short	(.L_298 - .L_297)
.L_297:
        /*00d0*/ 	.word	0x00000008
.L_298:


//--------------------- .nv.callgraph             --------------------------
	.section	.nv.callgraph,"",@"SHT_CUDA_CALLGRAPH"
	.align	4
	.sectionentsize	8
	.align		4
        /*0000*/ 	.word	0x00000000
	.align		4
        /*0004*/ 	.word	0xffffffff
	.align		4
        /*0008*/ 	.word	0x00000000
	.align		4
        /*000c*/ 	.word	0xfffffffe
	.align		4
        /*0010*/ 	.word	0x00000000
	.align		4
        /*0014*/ 	.word	0xfffffffd
	.align		4
        /*0018*/ 	.word	0x00000000
	.align		4
        /*001c*/ 	.word	0xfffffffc


//--------------------- .nv.constant4             --------------------------
	.section	.nv.constant4,"a",@progbits
	.align	8
	.align		8
.nv.constant4:
        /*0000*/ 	.dword	__T20
	.align		8
        /*0008*/ 	.dword	__T21
	.align		8
        /*0010*/ 	.dword	__T22
	.align		8
        /*0018*/ 	.dword	__T23
	.align		8
        /*0020*/ 	.dword	__T24


//--------------------- .text._Z24adaptiveaveragegradinputIdEvPT_S1_iiii --------------------------
	.section	.text._Z24adaptiveaveragegradinputIdEvPT_S1_iiii,"ax",@progbits
	.align	128
        .global         _Z24adaptiveaveragegradinputIdEvPT_S1_iiii
        .type           _Z24adaptiveaveragegradinputIdEvPT_S1_iiii,@function
        .size           _Z24adaptiveaveragegradinputIdEvPT_S1_iiii,(.L_x_360 - _Z24adaptiveaveragegradinputIdEvPT_S1_iiii)
        .other          _Z24adaptiveaveragegradinputIdEvPT_S1_iiii,@"STO_CUDA_ENTRY STV_DEFAULT"
_Z24adaptiveaveragegradinputIdEvPT_S1_iiii:
.text._Z24adaptiveaveragegradinputIdEvPT_S1_iiii:
[----:B------:R-:W-:Y:S01]  /*0000*/  LDC R1, c[0x0][0x37c] ;  /* 0x0000df00ff017b82 */ /* 0x000fe20000000800 */
[----:B------:R-:W0:Y:S01]  /*0010*/  S2R R3, SR_TID.Y ;  /* 0x0000000000037919 */ /* 0x000e220000002200 */
[----:B------:R-:W0:Y:S01]  /*0020*/  LDCU UR10, c[0x0][0x364] ;  /* 0x00006c80ff0a77ac */ /* 0x000e220008000800 */
[----:B------:R-:W0:Y:S01]  /*0030*/  S2R R0, SR_CTAID.Y ;  /* 0x0000000000007919 */ /* 0x000e220000002600 */
[----:B------:R-:W1:Y:S01]  /*0040*/  LDCU UR4, c[0x0][0x390] ;  /* 0x00007200ff0477ac */ /* 0x000e620008000800 */
[----:B0-----:R-:W-:-:S05]  /*0050*/  IMAD R3, R0, UR10, R3 ;  /* 0x0000000a00037c24 */ /* 0x001fca000f8e0203 */
[----:B-1----:R-:W-:-:S13]  /*0060*/  ISETP.GE.AND P0, PT, R3, UR4, PT ;  /* 0x0000000403007c0c */ /* 0x002fda000bf06270 */
[----:B------:R-:W-:Y:S05]  /*0070*/  @P0 EXIT ;  /* 0x000000000000094d */ /* 0x000fea0003800000 */
[----:B------:R-:W0:Y:S01]  /*0080*/  LDCU UR5, c[0x0][0x394] ;  /* 0x00007280ff0577ac */ /* 0x000e220008000800 */
[----:B------:R-:W-:Y:S01]  /*0090*/  I2FP.F32.S32 R0, UR4 ;  /* 0x0000000400007c45 */ /* 0x000fe20008201400 */
[----:B------:R-:W1:Y:S03]  /*00a0*/  LDCU.64 UR8, c[0x0][0x398] ;  /* 0x00007300ff0877ac */ /* 0x000e660008000a00 */
[----:B------:R-:W-:Y:S01]  /*00b0*/  R2UR UR6, R0 ;  /* 0x00000000000672ca */ /* 0x000fe200000e0000 */
[----:B------:R-:W2:Y:S01]  /*00c0*/  LDCU.64 UR12, c[0x0][0x358] ;  /* 0x00006b00ff0c77ac */ /* 0x000ea20008000a00 */
[----:B0-----:R-:W-:Y:S02]  /*00d0*/  I2FP.F32.S32 R0, UR5 ;  /* 0x0000000500007c45 */ /* 0x001fe40008201400 */
[----:B-1----:R-:W-:Y:S02]  /*00e0*/  I2FP.F32.S32 R2, UR8 ;  /* 0x0000000800027c45 */ /* 0x002fe40008201400 */
[----:B------:R-:W-:-:S02]  /*00f0*/  I2FP.F32.S32 R4, UR9 ;  /* 0x0000000900047c45 */ /* 0x000fc40008201400 */
[----:B------:R-:W-:Y:S02]  /*0100*/  R2UR UR7, R0 ;  /* 0x00000000000772ca */ /* 0x000fe400000e0000 */
[----:B------:R-:W-:Y:S02]  /*0110*/  R2UR UR8, R2 ;  /* 0x00000000020872ca */ /* 0x000fe400000e0000 */
[----:B--2---:R-:W-:-:S15]  /*0120*/  R2UR UR9, R4 ;  /* 0x00000000040972ca */ /* 0x004fde00000e0000 */
.L_x_29:
[----:B------:R-:W0:Y:S01]  /*0130*/  LDCU UR4, c[0x0][0x398] ;  /* 0x00007300ff0477ac */ /* 0x000e220008000800 */
[----:B------:R-:W1:Y:S01]  /*0140*/  MUFU.RCP R2, UR6 ;  /* 0x0000000600027d08 */ /* 0x000e620008001000 */
[----:B------:R-:W2:Y:S01]  /*0150*/  S2R R4, SR_TID.X ;  /* 0x0000000000047919 */ /* 0x000ea20000002100 */
[----:B------:R-:W-:Y:S01]  /*0160*/  IMAD.U32 R5, RZ, RZ, UR6 ;  /* 0x00000006ff057e24 */ /* 0x000fe2000f8e00ff */
[----:B------:R-:W-:Y:S01]  /*0170*/  BSSY.RECONVERGENT B2, `(.L_x_0) ;  /* 0x000000e000027945 */ /* 0x000fe20003800200 */
[----:B0-----:R-:W-:Y:S02]  /*0180*/  IMAD R0, R3, UR4, RZ ;  /* 0x0000000403007c24 */ /* 0x001fe4000f8e02ff */
[----:B-1----:R-:W-:-:S03]  /*0190*/  FFMA R5, R2, -R5, 1 ;  /* 0x3f80000002057423 */ /* 0x002fc60000000805 */
[----:B------:R-:W-:Y:S01]  /*01a0*/  I2FP.F32.S32 R0, R0 ;  /* 0x0000000000007245 */ /* 0x000fe20000201400 */
[----:B------:R-:W-:-:S03]  /*01b0*/  FFMA R5, R2, R5, R2 ;  /* 0x0000000502057223 */ /* 0x000fc60000000002 */
[----:B------:R-:W0:Y:S01]  /*01c0*/  FCHK P0, R0, UR6 ;  /* 0x0000000600007d02 */ /* 0x000e220008000000 */
[----:B------:R-:W-:-:S04]  /*01d0*/  FFMA R2, R0, R5, RZ ;  /* 0x0000000500027223 */ /* 0x000fc800000000ff */
[----:B------:R-:W-:-:S04]  /*01e0*/  FFMA R6, R2, -UR6, R0 ;  /* 0x8000000602067c23 */ /* 0x000fc80008000000 */
[----:B------:R-:W-:Y:S01]  /*01f0*/  FFMA R5, R5, R6, R2 ;  /* 0x0000000605057223 */ /* 0x000fe20000000002 */
[----:B0-2---:R-:W-:Y:S06]  /*0200*/  @!P0 BRA `(.L_x_1) ;  /* 0x0000000000108947 */ /* 0x005fec0003800000 */
[----:B------:R-:W-:Y:S01]  /*0210*/  IMAD.U32 R21, RZ, RZ, UR6 ;  /* 0x00000006ff157e24 */ /* 0x000fe2000f8e00ff */
[----:B------:R-:W-:-:S07]  /*0220*/  MOV R20, 0x240 ;  /* 0x0000024000147802 */ /* 0x000fce0000000f00 */
[----:B------:R-:W-:Y:S05]  /*0230*/  CALL.REL.NOINC `($__internal_1_$__cuda_sm3x_div_rn_noftz_f32_slowpath) ;  /* 0x00000014007c7944 */ /* 0x000fea0003c00000 */
[----:B------:R-:W-:-:S07]  /*0240*/  IMAD.MOV.U32 R5, RZ, RZ, R0 ;  /* 0x000000ffff057224 */ /* 0x000fce00078e0000 */
.L_x_1:
[----:B------:R-:W-:Y:S05]  /*0250*/  BSYNC.RECONVERGENT B2 ;  /* 0x0000000000027941 */ /* 0x000fea0003800200 */
.L_x_0:
[----:B------:R-:W0:Y:S01]  /*0260*/  LDCU UR4, c[0x0][0x398] ;  /* 0x00007300ff0477ac */ /* 0x000e220008000800 */
[----:B------:R-:W1:Y:S01]  /*0270*/  MUFU.RCP R2, UR6 ;  /* 0x0000000600027d08 */ /* 0x000e620008001000 */
[----:B------:R-:W-:Y:S01]  /*0280*/  VIADD R0, R3, 0x1 ;  /* 0x0000000103007836 */ /* 0x000fe20000000000 */
[----:B------:R-:W-:Y:S01]  /*0290*/  MOV R7, UR6 ;  /* 0x0000000600077c02 */ /* 0x000fe20008000f00 */
[----:B------:R-:W-:Y:S05]  /*02a0*/  BSSY.RECONVERGENT B2, `(.L_x_2) ;  /* 0x0000010000027945 */ /* 0x000fea0003800200 */
[----:B------:R-:W-:Y:S01]  /*02b0*/  F2I.FLOOR.NTZ R5, R5 ;  /* 0x0000000500057305 */ /* 0x000fe20000207100 */
[----:B0-----:R-:W-:-:S02]  /*02c0*/  IMAD R0, R0, UR4, RZ ;  /* 0x0000000400007c24 */ /* 0x001fc4000f8e02ff */
[----:B-1----:R-:W-:-:S03]  /*02d0*/  FFMA R7, R2, -R7, 1 ;  /* 0x3f80000002077423 */ /* 0x002fc60000000807 */
[----:B------:R-:W-:Y:S01]  /*02e0*/  I2FP.F32.S32 R8, R0 ;  /* 0x0000000000087245 */ /* 0x000fe20000201400 */
[----:B------:R-:W-:-:S03]  /*02f0*/  FFMA R0, R2, R7, R2 ;  /* 0x0000000702007223 */ /* 0x000fc60000000002 */
[----:B------:R-:W0:Y:S01]  /*0300*/  FCHK P0, R8, UR6 ;  /* 0x0000000608007d02 */ /* 0x000e220008000000 */
[----:B------:R-:W-:-:S04]  /*0310*/  FFMA R7, R0, R8, RZ ;  /* 0x0000000800077223 */ /* 0x000fc800000000ff */
[----:B------:R-:W-:-:S04]  /*0320*/  FFMA R2, R7, -UR6, R8 ;  /* 0x8000000607027c23 */ /* 0x000fc80008000008 */
[----:B------:R-:W-:Y:S01]  /*0330*/  FFMA R6, R0, R2, R7 ;  /* 0x0000000200067223 */ /* 0x000fe20000000007 */
[----:B0-----:R-:W-:Y:S06]  /*0340*/  @!P0 BRA `(.L_x_3) ;  /* 0x0000000000148947 */ /* 0x001fec0003800000 */
[----:B------:R-:W-:Y:S01]  /*0350*/  IMAD.MOV.U32 R0, RZ, RZ, R8 ;  /* 0x000000ffff007224 */ /* 0x000fe200078e0008 */
[----:B------:R-:W-:Y:S01]  /*0360*/  MOV R20, 0x390 ;  /* 0x0000039000147802 */ /* 0x000fe20000000f00 */
[----:B------:R-:W-:-:S07]  /*0370*/  IMAD.U32 R21, RZ, RZ, UR6 ;  /* 0x00000006ff157e24 */ /* 0x000fce000f8e00ff */
[----:B------:R-:W-:Y:S05]  /*0380*/  CALL.REL.NOINC `($__internal_1_$__cuda_sm3x_div_rn_noftz_f32_slowpath) ;  /* 0x0000001400287944 */ /* 0x000fea0003c00000 */
[----:B------:R-:W-:-:S07]  /*0390*/  IMAD.MOV.U32 R6, RZ, RZ, R0 ;  /* 0x000000ffff067224 */ /* 0x000fce00078e0000 */
.L_x_3:
[----:B------:R-:W-:Y:S05]  /*03a0*/  BSYNC.RECONVERGENT B2 ;  /* 0x0000000000027941 */ /* 0x000fea0003800200 */
.L_x_2:
[----:B------:R-:W0:Y:S01]  /*03b0*/  LDCU UR4, c[0x0][0x394] ;  /* 0x00007280ff0477ac */ /* 0x000e220008000800 */
[----:B------:R-:W-:Y:S01]  /*03c0*/  BSSY.RECONVERGENT B2, `(.L_x_4) ;  /* 0x00000e1000027945 */ /* 0x000fe20003800200 */
[----:B0-----:R-:W-:-:S13]  /*03d0*/  ISETP.GE.AND P0, PT, R4, UR4, PT ;  /* 0x0000000404007c0c */ /* 0x001fda000bf06270 */
[----:B------:R-:W-:Y:S05]  /*03e0*/  @P0 BRA `(.L_x_5) ;  /* 0x0000000c00780947 */ /* 0x000fea0003800000 */
[----:B------:R-:W0:Y:S02]  /*03f0*/  F2I.CEIL.NTZ R6, R6 ;  /* 0x0000000600067305 */ /* 0x000e24000020b100 */
.L_x_28:
[----:B------:R-:W1:Y:S01]  /*0400*/  LDCU UR4, c[0x0][0x39c] ;  /* 0x00007380ff0477ac */ /* 0x000e620008000800 */
[----:B------:R-:W2:Y:S01]  /*0410*/  MUFU.RCP R2, UR7 ;  /* 0x0000000700027d08 */ /* 0x000ea20008001000 */
[----:B------:R-:W-:Y:S01]  /*0420*/  IMAD.U32 R7, RZ, RZ, UR7 ;  /* 0x00000007ff077e24 */ /* 0x000fe2000f8e00ff */
[----:B------:R-:W-:Y:S01]  /*0430*/  BSSY.RECONVERGENT B3, `(.L_x_6) ;  /* 0x000000e000037945 */ /* 0x000fe20003800200 */
[----:B-1----:R-:W-:Y:S02]  /*0440*/  IMAD R0, R4, UR4, RZ ;  /* 0x0000000404007c24 */ /* 0x002fe4000f8e02ff */
[----:B--2---:R-:W-:-:S03]  /*0450*/  FFMA R7, R2, -R7, 1 ;  /* 0x3f80000002077423 */ /* 0x004fc60000000807 */
[----:B------:R-:W-:Y:S01]  /*0460*/  I2FP.F32.S32 R0, R0 ;  /* 0x0000000000007245 */ /* 0x000fe20000201400 */
[----:B------:R-:W-:-:S03]  /*0470*/  FFMA R7, R2, R7, R2 ;  /* 0x0000000702077223 */ /* 0x000fc60000000002 */
[----:B------:R-:W1:Y:S01]  /*0480*/  FCHK P0, R0, UR7 ;  /* 0x0000000700007d02 */ /* 0x000e620008000000 */
[----:B------:R-:W-:-:S04]  /*0490*/  FFMA R2, R0, R7, RZ ;  /* 0x0000000700027223 */ /* 0x000fc800000000ff */
[----:B------:R-:W-:-:S04]  /*04a0*/  FFMA R8, R2, -UR7, R0 ;  /* 0x8000000702087c23 */ /* 0x000fc80008000000 */
[----:B------:R-:W-:Y:S01]  /*04b0*/  FFMA R8, R7, R8, R2 ;  /* 0x0000000807087223 */ /* 0x000fe20000000002 */
[----:B-1----:R-:W-:Y:S06]  /*04c0*/  @!P0 BRA `(.L_x_7) ;  /* 0x0000000000108947 */ /* 0x002fec0003800000 */
[----:B------:R-:W-:Y:S02]  /*04d0*/  MOV R21, UR7 ;  /* 0x0000000700157c02 */ /* 0x000fe40008000f00 */
[----:B------:R-:W-:-:S07]  /*04e0*/  MOV R20, 0x500 ;  /* 0x0000050000147802 */ /* 0x000fce0000000f00 */
[----:B0-----:R-:W-:Y:S05]  /*04f0*/  CALL.REL.NOINC `($__internal_1_$__cuda_sm3x_div_rn_noftz_f32_slowpath) ;  /* 0x0000001000cc7944 */ /* 0x001fea0003c00000 */
[----:B------:R-:W-:-:S07]  /*0500*/  IMAD.MOV.U32 R8, RZ, RZ, R0 ;  /* 0x000000ffff087224 */ /* 0x000fce00078e0000 */
.L_x_7:
[----:B------:R-:W-:Y:S05]  /*0510*/  BSYNC.RECONVERGENT B3 ;  /* 0x0000000000037941 */ /* 0x000fea0003800200 */
.L_x_6:
[----:B------:R-:W1:Y:S01]  /*0520*/  LDCU UR4, c[0x0][0x39c] ;  /* 0x00007380ff0477ac */ /* 0x000e620008000800 */
[----:B------:R-:W2:Y:S01]  /*0530*/  MUFU.RCP R2, UR7 ;  /* 0x0000000700027d08 */ /* 0x000ea20008001000 */
[----:B------:R-:W-:Y:S01]  /*0540*/  VIADD R0, R4, 0x1 ;  /* 0x0000000104007836 */ /* 0x000fe20000000000 */
[----:B------:R-:W-:Y:S01]  /*0550*/  BSSY.RECONVERGENT B3, `(.L_x_8) ;  /* 0x0000011000037945 */ /* 0x000fe20003800200 */
[----:B------:R-:W-:-:S05]  /*0560*/  IMAD.U32 R7, RZ, RZ, UR7 ;  /* 0x00000007ff077e24 */ /* 0x000fca000f8e00ff */
[----:B------:R-:W-:Y:S01]  /*0570*/  F2I.FLOOR.NTZ R8, R8 ;  /* 0x0000000800087305 */ /* 0x000fe20000207100 */
        /* <DEDUP_REMOVED lines=9> */
[----:B------:R-:W-:Y:S01]  /*0610*/  IMAD.MOV.U32 R0, RZ, RZ, R10 ;  /* 0x000000ffff007224 */ /* 0x000fe200078e000a */
[----:B------:R-:W-:Y:S02]  /*0620*/  MOV R21, UR7 ;  /* 0x0000000700157c02 */ /* 0x000fe40008000f00 */
[----:B------:R-:W-:-:S07]  /*0630*/  MOV R20, 0x650 ;  /* 0x0000065000147802 */ /* 0x000fce0000000f00 */
[----:B0-----:R-:W-:Y:S05]  /*0640*/  CALL.REL.NOINC `($__internal_1_$__cuda_sm3x_div_rn_noftz_f32_slowpath) ;  /* 0x0000001000787944 */ /* 0x001fea0003c00000 */
[----:B------:R-:W-:-:S07]  /*0650*/  IMAD.MOV.U32 R9, RZ, RZ, R0 ;  /* 0x000000ffff097224 */ /* 0x000fce00078e0000 */
.L_x_9:
[----:B------:R-:W-:Y:S05]  /*0660*/  BSYNC.RECONVERGENT B3 ;  /* 0x0000000000037941 */ /* 0x000fea0003800200 */
.L_x_8:
[----:B0-----:R-:W-:Y:S01]  /*0670*/  ISETP.GE.AND P0, PT, R5, R6, PT ;  /* 0x000000060500720c */ /* 0x001fe20003f06270 */
[----:B------:R-:W-:-:S12]  /*0680*/  BSSY.RECONVERGENT B3, `(.L_x_10) ;  /* 0x00000af000037945 */ /* 0x000fd80003800200 */
[----:B------:R-:W-:Y:S05]  /*0690*/  @P0 BRA `(.L_x_11) ;  /* 0x0000000800b40947 */ /* 0x000fea0003800000 */
[----:B------:R-:W0:Y:S01]  /*06a0*/  S2R R7, SR_CTAID.X ;  /* 0x0000000000077919 */ /* 0x000e220000002500 */
[----:B------:R-:W1:Y:S01]  /*06b0*/  LDCU.64 UR4, c[0x0][0x390] ;  /* 0x00007200ff0477ac */ /* 0x000e620008000a00 */
[----:B------:R-:W2:Y:S01]  /*06c0*/  F2I.CEIL.NTZ R9, R9 ;  /* 0x0000000900097305 */ /* 0x000ea2000020b100 */
[----:B------:R-:W-:Y:S01]  /*06d0*/  SHF.R.S32.HI R10, RZ, 0x1f, R4 ;  /* 0x0000001fff0a7819 */ /* 0x000fe20000011404 */
[----:B------:R-:W3:Y:S01]  /*06e0*/  LDCU.64 UR14, c[0x0][0x380] ;  /* 0x00007000ff0e77ac */ /* 0x000ee20008000a00 */
[----:B-1----:R-:W-:Y:S02]  /*06f0*/  UIMAD UR4, UR4, UR5, URZ ;  /* 0x00000005040472a4 */ /* 0x002fe4000f8e02ff */
[----:B------:R-:W-:-:S05]  /*0700*/  IMAD R11, R3, UR5, RZ ;  /* 0x00000005030b7c24 */ /* 0x000fca000f8e02ff */
[----:B------:R-:W-:Y:S01]  /*0710*/  SHF.R.S32.HI R2, RZ, 0x1f, R11 ;  /* 0x0000001fff027819 */ /* 0x000fe2000001140b */
[----:B0-----:R-:W-:-:S05]  /*0720*/  IMAD R0, R7, UR4, RZ ;  /* 0x0000000407007c24 */ /* 0x001fca000f8e02ff */
[--C-:B------:R-:W-:Y:S02]  /*0730*/  IADD3 R12, P0, P1, R4, R11, R0.reuse ;  /* 0x0000000b040c7210 */ /* 0x100fe4000791e000 */
[----:B------:R-:W-:Y:S02]  /*0740*/  SHF.R.S32.HI R11, RZ, 0x1f, R0 ;  /* 0x0000001fff0b7819 */ /* 0x000fe40000011400 */
[----:B---3--:R-:W-:Y:S02]  /*0750*/  LEA R14, P2, R12, UR14, 0x3 ;  /* 0x0000000e0c0e7c11 */ /* 0x008fe4000f8418ff */
[----:B------:R-:W-:Y:S01]  /*0760*/  IADD3.X R11, PT, PT, R10, R2, R11, P0, P1 ;  /* 0x000000020a0b7210 */ /* 0x000fe200007e240b */
[----:B------:R-:W-:-:S03]  /*0770*/  IMAD.MOV.U32 R10, RZ, RZ, RZ ;  /* 0x000000ffff0a7224 */ /* 0x000fc600078e00ff */
[----:B------:R-:W-:Y:S01]  /*0780*/  LEA.HI.X R15, R12, UR15, R11, 0x3, P2 ;  /* 0x0000000f0c0f7c11 */ /* 0x000fe200090f1c0b */
[----:B--2---:R-:W-:-:S07]  /*0790*/  IMAD.MOV.U32 R11, RZ, RZ, R5 ;  /* 0x000000ffff0b7224 */ /* 0x004fce00078e0005 */
.L_x_27:
[----:B------:R-:W-:Y:S01]  /*07a0*/  ISETP.GE.AND P0, PT, R8, R9, PT ;  /* 0x000000090800720c */ /* 0x000fe20003f06270 */
[----:B------:R-:W-:Y:S01]  /*07b0*/  VIADD R13, R11, 0x1 ;  /* 0x000000010b0d7836 */ /* 0x000fe20000000000 */
[----:B------:R-:W-:Y:S01]  /*07c0*/  BSSY.RECONVERGENT B4, `(.L_x_12) ;  /* 0x0000098000047945 */ /* 0x000fe20003800200 */
[----:B------:R-:W-:Y:S02]  /*07d0*/  MOV R0, R11 ;  /* 0x0000000b00007202 */ /* 0x000fe40000000f00 */
[----:B------:R-:W-:Y:S01]  /*07e0*/  IMAD.MOV.U32 R11, RZ, RZ, R13 ;  /* 0x000000ffff0b7224 */ /* 0x000fe200078e000d */
[----:B------:R-:W-:-:S07]  /*07f0*/  ISETP.GE.AND P1, PT, R13, R6, PT ;  /* 0x000000060d00720c */ /* 0x000fce0003f26270 */
[----:B------:R-:W-:Y:S06]  /*0800*/  @P0 BRA `(.L_x_13) ;  /* 0x00000008004c0947 */ /* 0x000fec0003800000 */
[----:B------:R-:W0:Y:S01]  /*0810*/  LDCU UR4, c[0x0][0x390] ;  /* 0x00007200ff0477ac */ /* 0x000e220008000800 */
[----:B------:R-:W1:Y:S01]  /*0820*/  MUFU.RCP R2, UR8 ;  /* 0x0000000800027d08 */ /* 0x000e620008001000 */
        /* <DEDUP_REMOVED lines=11> */
[----:B------:R-:W-:Y:S01]  /*08e0*/  IMAD.U32 R21, RZ, RZ, UR8 ;  /* 0x00000008ff157e24 */ /* 0x000fe2000f8e00ff */
[----:B------:R-:W-:-:S07]  /*08f0*/  MOV R20, 0x910 ;  /* 0x0000091000147802 */ /* 0x000fce0000000f00 */
[----:B------:R-:W-:Y:S05]  /*0900*/  CALL.REL.NOINC `($__internal_1_$__cuda_sm3x_div_rn_noftz_f32_slowpath) ;  /* 0x0000000c00c87944 */ /* 0x000fea0003c00000 */
[----:B------:R-:W-:-:S07]  /*0910*/  IMAD.MOV.U32 R2, RZ, RZ, R0 ;  /* 0x000000ffff027224 */ /* 0x000fce00078e0000 */
.L_x_15:
[----:B------:R-:W-:Y:S05]  /*0920*/  BSYNC.RECONVERGENT B5 ;  /* 0x0000000000057941 */ /* 0x000fea0003800200 */
.L_x_14:
[----:B------:R-:W0:Y:S01]  /*0930*/  LDCU UR4, c[0x0][0x390] ;  /* 0x00007200ff0477ac */ /* 0x000e220008000800 */
[----:B------:R-:W1:Y:S01]  /*0940*/  MUFU.RCP R12, UR8 ;  /* 0x00000008000c7d08 */ /* 0x000e620008001000 */
[----:B------:R-:W-:Y:S01]  /*0950*/  MOV R17, UR8 ;  /* 0x0000000800117c02 */ /* 0x000fe20008000f00 */
[----:B------:R-:W-:Y:S06]  /*0960*/  BSSY.RECONVERGENT B5, `(.L_x_16) ;  /* 0x000000f000057945 */ /* 0x000fec0003800200 */
        /* <DEDUP_REMOVED lines=14> */
.L_x_17:
[----:B------:R-:W-:Y:S05]  /*0a50*/  BSYNC.RECONVERGENT B5 ;  /* 0x0000000000057941 */ /* 0x000fea0003800200 */
.L_x_16:
[----:B------:R0:W5:Y:S01]  /*0a60*/  LDG.E.64 R16, desc[UR12][R14.64] ;  /* 0x0000000c0e107981 */ /* 0x000162000c1e1b00 */
[----:B------:R-:W1:Y:S01]  /*0a70*/  LDCU.64 UR4, c[0x0][0x398] ;  /* 0x00007300ff0477ac */ /* 0x000e620008000a00 */
[----:B------:R-:W2:Y:S01]  /*0a80*/  F2I.CEIL.NTZ R19, R0 ;  /* 0x0000000000137305 */ /* 0x000ea2000020b100 */
[----:B------:R-:W3:Y:S01]  /*0a90*/  LDC.64 R12, c[0x0][0x388] ;  /* 0x0000e200ff0c7b82 */ /* 0x000ee20000000a00 */
[----:B------:R-:W-:Y:S01]  /*0aa0*/  VIADD R35, R8, 0x1 ;  /* 0x0000000108237836 */ /* 0x000fe20000000000 */
[----:B------:R-:W4:Y:S01]  /*0ab0*/  LDCU UR11, c[0x0][0x394] ;  /* 0x00007280ff0b77ac */ /* 0x000f220008000800 */
[----:B------:R-:W-:Y:S01]  /*0ac0*/  MOV R34, R8 ;  /* 0x0000000800227202 */ /* 0x000fe20000000f00 */
[----:B--2---:R-:W-:Y:S02]  /*0ad0*/  IMAD.IADD R19, R2, 0x1, -R19 ;  /* 0x0000000102137824 */ /* 0x004fe400078e0a13 */
[----:B-1----:R-:W-:Y:S02]  /*0ae0*/  IMAD R18, R7, UR5, RZ ;  /* 0x0000000507127c24 */ /* 0x002fe4000f8e02ff */
[----:B------:R-:W-:-:S02]  /*0af0*/  IMAD R23, R5, UR5, R8 ;  /* 0x0000000505177c24 */ /* 0x000fc4000f8e0208 */
[----:B------:R-:W-:Y:S02]  /*0b00*/  IMAD R21, R18, UR4, RZ ;  /* 0x0000000412157c24 */ /* 0x000fe4000f8e02ff */
[----:B------:R-:W1:Y:S01]  /*0b10*/  I2F.F64 R18, R19 ;  /* 0x0000001300127312 */ /* 0x000e620000201c00 */
[----:B------:R-:W-:Y:S02]  /*0b20*/  IMAD R23, R10, UR5, R23 ;  /* 0x000000050a177c24 */ /* 0x000fe4000f8e0217 */
[----:B---3--:R-:W-:-:S04]  /*0b30*/  IMAD.WIDE R12, R21, 0x8, R12 ;  /* 0x00000008150c7825 */ /* 0x008fc800078e020c */
[----:B----4-:R-:W-:Y:S02]  /*0b40*/  IMAD R35, R35, UR11, RZ ;  /* 0x0000000b23237c24 */ /* 0x010fe4000f8e02ff */
[----:B------:R-:W-:-:S04]  /*0b50*/  IMAD.WIDE R12, R23, 0x8, R12 ;  /* 0x00000008170c7825 */ /* 0x000fc800078e020c */
[----:B01----:R-:W-:-:S07]  /*0b60*/  IMAD R36, R8, UR11, RZ ;  /* 0x0000000b08247c24 */ /* 0x003fce000f8e02ff */
.L_x_26:
[----:B------:R-:W0:Y:S01]  /*0b70*/  MUFU.RCP R2, UR9 ;  /* 0x0000000900027d08 */ /* 0x000e220008001000 */
[----:B------:R-:W-:Y:S01]  /*0b80*/  I2FP.F32.S32 R0, R36 ;  /* 0x0000002400007245 */ /* 0x000fe20000201400 */
[----:B------:R-:W-:Y:S01]  /*0b90*/  IMAD.U32 R21, RZ, RZ, UR9 ;  /* 0x00000009ff157e24 */ /* 0x000fe2000f8e00ff */
[----:B------:R-:W-:Y:S05]  /*0ba0*/  BSSY.RECONVERGENT B5, `(.L_x_18) ;  /* 0x000000c000057945 */ /* 0x000fea0003800200 */
[----:B------:R-:W1:Y:S01]  /*0bb0*/  FCHK P0, R0, UR9 ;  /* 0x0000000900007d02 */ /* 0x000e620008000000 */
[----:B0-----:R-:W-:-:S04]  /*0bc0*/  FFMA R21, R2, -R21, 1 ;  /* 0x3f80000002157423 */ /* 0x001fc80000000815 */
[----:B------:R-:W-:-:S04]  /*0bd0*/  FFMA R21, R2, R21, R2 ;  /* 0x0000001502157223 */ /* 0x000fc80000000002 */
[----:B------:R-:W-:-:S04]  /*0be0*/  FFMA R2, R0, R21, RZ ;  /* 0x0000001500027223 */ /* 0x000fc800000000ff */
[----:B------:R-:W-:-:S04]  /*0bf0*/  FFMA R20, R2, -UR9, R0 ;  /* 0x8000000902147c23 */ /* 0x000fc80008000000 */
[----:B------:R-:W-:Y:S01]  /*0c00*/  FFMA R37, R21, R20, R2 ;  /* 0x0000001415257223 */ /* 0x000fe20000000002 */
[----:B-1----:R-:W-:Y:S06]  /*0c10*/  @!P0 BRA `(.L_x_19) ;  /* 0x0000000000108947 */ /* 0x002fec0003800000 */
[----:B------:R-:W-:Y:S01]  /*0c20*/  IMAD.U32 R21, RZ, RZ, UR9 ;  /* 0x00000009ff157e24 */ /* 0x000fe2000f8e00ff */
[----:B------:R-:W-:-:S07]  /*0c30*/  MOV R20, 0xc50 ;  /* 0x00000c5000147802 */ /* 0x000fce0000000f00 */
[----:B-----5:R-:W-:Y:S05]  /*0c40*/  CALL.REL.NOINC `($__internal_1_$__cuda_sm3x_div_rn_noftz_f32_slowpath) ;  /* 0x0000000800f87944 */ /* 0x020fea0003c00000 */
[----:B------:R-:W-:-:S07]  /*0c50*/  IMAD.MOV.U32 R37, RZ, RZ, R0 ;  /* 0x000000ffff257224 */ /* 0x000fce00078e0000 */
.L_x_19:
[----:B------:R-:W-:Y:S05]  /*0c60*/  BSYNC.RECONVERGENT B5 ;  /* 0x0000000000057941 */ /* 0x000fea0003800200 */
.L_x_18:
[----:B------:R-:W0:Y:S01]  /*0c70*/  MUFU.RCP R0, UR9 ;  /* 0x0000000900007d08 */ /* 0x000e220008001000 */
[----:B------:R-:W-:Y:S01]  /*0c80*/  I2FP.F32.S32 R20, R35 ;  /* 0x0000002300147245 */ /* 0x000fe20000201400 */
[----:B------:R-:W-:Y:S01]  /*0c90*/  IMAD.U32 R21, RZ, RZ, UR9 ;  /* 0x00000009ff157e24 */ /* 0x000fe2000f8e00ff */
[----:B------:R-:W-:Y:S05]  /*0ca0*/  BSSY.RECONVERGENT B5, `(.L_x_20) ;  /* 0x000000d000057945 */ /* 0x000fea0003800200 */
[----:B------:R-:W1:Y:S08]  /*0cb0*/  FCHK P0, R20, UR9 ;  /* 0x0000000914007d02 */ /* 0x000e700008000000 */
[----:B------:R-:W2:Y:S01]  /*0cc0*/  F2I.FLOOR.NTZ R37, R37 ;  /* 0x0000002500257305 */ /* 0x000ea20000207100 */
[----:B0-----:R-:W-:-:S04]  /*0cd0*/  FFMA R21, R0, -R21, 1 ;  /* 0x3f80000000157423 */ /* 0x001fc80000000815 */
[----:B------:R-:W-:-:S04]  /*0ce0*/  FFMA R0, R0, R21, R0 ;  /* 0x0000001500007223 */ /* 0x000fc80000000000 */
[----:B------:R-:W-:-:S04]  /*0cf0*/  FFMA R21, R0, R20, RZ ;  /* 0x0000001400157223 */ /* 0x000fc800000000ff */
[----:B------:R-:W-:-:S04]  /*0d00*/  FFMA R2, R21, -UR9, R20 ;  /* 0x8000000915027c23 */ /* 0x000fc80008000014 */
[----:B------:R-:W-:Y:S01]  /*0d10*/  FFMA R0, R0, R2, R21 ;  /* 0x0000000200007223 */ /* 0x000fe20000000015 */
[----:B-12---:R-:W-:Y:S06]  /*0d20*/  @!P0 BRA `(.L_x_21) ;  /* 0x0000000000108947 */ /* 0x006fec0003800000 */
[----:B------:R-:W-:Y:S01]  /*0d30*/  MOV R0, R20 ;  /* 0x0000001400007202 */ /* 0x000fe20000000f00 */
[----:B------:R-:W-:Y:S01]  /*0d40*/  IMAD.U32 R21, RZ, RZ, UR9 ;  /* 0x00000009ff157e24 */ /* 0x000fe2000f8e00ff */
[----:B------:R-:W-:-:S07]  /*0d50*/  MOV R20, 0xd70 ;  /* 0x00000d7000147802 */ /* 0x000fce0000000f00 */
[----:B-----5:R-:W-:Y:S05]  /*0d60*/  CALL.REL.NOINC `($__internal_1_$__cuda_sm3x_div_rn_noftz_f32_slowpath) ;  /* 0x0000000800b07944 */ /* 0x020fea0003c00000 */
.L_x_21:
[----:B------:R-:W-:Y:S05]  /*0d70*/  BSYNC.RECONVERGENT B5 ;  /* 0x0000000000057941 */ /* 0x000fea0003800200 */
.L_x_20:
[----:B------:R-:W2:Y:S01]  /*0d80*/  LDG.E.64 R22, desc[UR12][R12.64] ;  /* 0x0000000c0c167981 */ /* 0x000ea2000c1e1b00 */
[----:B------:R-:W0:Y:S01]  /*0d90*/  MUFU.RCP64H R21, R19 ;  /* 0x0000001300157308 */ /* 0x000e220000001800 */
[----:B------:R-:W-:Y:S01]  /*0da0*/  IMAD.MOV.U32 R20, RZ, RZ, 0x1 ;  /* 0x00000001ff147424 */ /* 0x000fe200078e00ff */
[----:B------:R-:W-:Y:S06]  /*0db0*/  BSSY.RECONVERGENT B0, `(.L_x_22) ;  /* 0x0000017000007945 */ /* 0x000fec0003800200 */
[----:B------:R-:W1:Y:S01]  /*0dc0*/  F2I.CEIL.NTZ R0, R0 ;  /* 0x0000000000007305 */ /* 0x000e62000020b100 */
[----:B0-----:R-:W-:Y:S01]  /*0dd0*/  DFMA R24, -R18, R20, 1 ;  /* 0x3ff000001218742b */ /* 0x001fe20000000114 */
[----:B-1----:R-:W-:-:S07]  /*0de0*/  IMAD.IADD R37, R37, 0x1, -R0 ;  /* 0x0000000125257824 */ /* 0x002fce00078e0a00 */
[----:B------:R-:W-:-:S08]  /*0df0*/  DFMA R24, R24, R24, R24 ;  /* 0x000000181818722b */ /* 0x000fd00000000018 */
[----:B------:R-:W-:-:S08]  /*0e00*/  DFMA R20, R20, R24, R20 ;  /* 0x000000181414722b */ /* 0x000fd00000000014 */
[----:B------:R-:W-:-:S08]  /*0e10*/  DFMA R24, -R18, R20, 1 ;  /* 0x3ff000001218742b */ /* 0x000fd00000000114 */
[----:B------:R-:W-:-:S08]  /*0e20*/  DFMA R20, R20, R24, R20 ;  /* 0x000000181414722b */ /* 0x000fd00000000014 */
[----:B--2---:R-:W-:Y:S01]  /*0e30*/  DMUL R24, R22, R20 ;  /* 0x0000001416187228 */ /* 0x004fe20000000000 */
[----:B------:R-:W-:-:S07]  /*0e40*/  FSETP.GEU.AND P2, PT, |R23|, 6.5827683646048100446e-37, PT ;  /* 0x036000001700780b */ /* 0x000fce0003f4e200 */
[----:B------:R-:W-:-:S08]  /*0e50*/  DFMA R26, -R18, R24, R22 ;  /* 0x00000018121a722b */ /* 0x000fd00000000116 */
[----:B------:R-:W-:-:S10]  /*0e60*/  DFMA R20, R20, R26, R24 ;  /* 0x0000001a1414722b */ /* 0x000fd40000000018 */
[----:B------:R-:W-:-:S05]  /*0e70*/  FFMA R2, RZ, R19, R21 ;  /* 0x00000013ff027223 */ /* 0x000fca0000000015 */
[----:B------:R-:W-:-:S13]  /*0e80*/  FSETP.GT.AND P0, PT, |R2|, 1.469367938527859385e-39, PT ;  /* 0x001000000200780b */ /* 0x000fda0003f04200 */
[----:B------:R-:W-:Y:S05]  /*0e90*/  @P0 BRA P2, `(.L_x_23) ;  /* 0x0000000000200947 */ /* 0x000fea0001000000 */
[----:B------:R-:W-:Y:S01]  /*0ea0*/  IMAD.MOV.U32 R0, RZ, RZ, R22 ;  /* 0x000000ffff007224 */ /* 0x000fe200078e0016 */
[----:B------:R-:W-:Y:S01]  /*0eb0*/  MOV R29, R23 ;  /* 0x00000017001d7202 */ /* 0x000fe20000000f00 */
[----:B------:R-:W-:Y:S01]  /*0ec0*/  IMAD.MOV.U32 R22, RZ, RZ, R18 ;  /* 0x000000ffff167224 */ /* 0x000fe200078e0012 */
[----:B------:R-:W-:Y:S01]  /*0ed0*/  MOV R2, 0xf00 ;  /* 0x00000f0000027802 */ /* 0x000fe20000000f00 */
[----:B------:R-:W-:-:S07]  /*0ee0*/  IMAD.MOV.U32 R23, RZ, RZ, R19 ;  /* 0x000000ffff177224 */ /* 0x000fce00078e0013 */
[----:B-----5:R-:W-:Y:S05]  /*0ef0*/  CALL.REL.NOINC `($__internal_0_$__cuda_sm20_div_rn_f64_full) ;  /* 0x0000000000d07944 */ /* 0x020fea0003c00000 */
[----:B------:R-:W-:Y:S02]  /*0f00*/  IMAD.MOV.U32 R20, RZ, RZ, R22 ;  /* 0x000000ffff147224 */ /* 0x000fe400078e0016 */
[----:B------:R-:W-:-:S07]  /*0f10*/  IMAD.MOV.U32 R21, RZ, RZ, R23 ;  /* 0x000000ffff157224 */ /* 0x000fce00078e0017 */
.L_x_23:
[----:B------:R-:W-:Y:S05]  /*0f20*/  BSYNC.RECONVERGENT B0 ;  /* 0x0000000000007941 */ /* 0x000fea0003800200 */
.L_x_22:
[----:B------:R-:W0:Y:S01]  /*0f30*/  I2F.F64 R24, R37 ;  /* 0x0000002500187312 */ /* 0x000e220000201c00 */
[----:B------:R-:W-:Y:S01]  /*0f40*/  MOV R22, 0x1 ;  /* 0x0000000100167802 */ /* 0x000fe20000000f00 */
[----:B------:R-:W-:Y:S01]  /*0f50*/  BSSY.RECONVERGENT B0, `(.L_x_24) ;  /* 0x0000014000007945 */ /* 0x000fe20003800200 */
[----:B------:R-:W-:-:S05]  /*0f60*/  FSETP.GEU.AND P2, PT, |R21|, 6.5827683646048100446e-37, PT ;  /* 0x036000001500780b */ /* 0x000fca0003f4e200 */
[----:B0-----:R-:W0:Y:S02]  /*0f70*/  MUFU.RCP64H R23, R25 ;  /* 0x0000001900177308 */ /* 0x001e240000001800 */
[----:B0-----:R-:W-:-:S08]  /*0f80*/  DFMA R26, -R24, R22, 1 ;  /* 0x3ff00000181a742b */ /* 0x001fd00000000116 */
[----:B------:R-:W-:-:S08]  /*0f90*/  DFMA R26, R26, R26, R26 ;  /* 0x0000001a1a1a722b */ /* 0x000fd0000000001a */
[----:B------:R-:W-:-:S08]  /*0fa0*/  DFMA R26, R22, R26, R22 ;  /* 0x0000001a161a722b */ /* 0x000fd00000000016 */
[----:B------:R-:W-:-:S08]  /*0fb0*/  DFMA R22, -R24, R26, 1 ;  /* 0x3ff000001816742b */ /* 0x000fd0000000011a */
[----:B------:R-:W-:-:S08]  /*0fc0*/  DFMA R22, R26, R22, R26 ;  /* 0x000000161a16722b */ /* 0x000fd0000000001a */
[----:B------:R-:W-:-:S08]  /*0fd0*/  DMUL R26, R22, R20 ;  /* 0x00000014161a7228 */ /* 0x000fd00000000000 */
[----:B------:R-:W-:-:S08]  /*0fe0*/  DFMA R28, -R24, R26, R20 ;  /* 0x0000001a181c722b */ /* 0x000fd00000000114 */
[----:B------:R-:W-:-:S10]  /*0ff0*/  DFMA R22, R22, R28, R26 ;  /* 0x0000001c1616722b */ /* 0x000fd4000000001a */
[----:B------:R-:W-:-:S05]  /*1000*/  FFMA R0, RZ, R25, R23 ;  /* 0x00000019ff007223 */ /* 0x000fca0000000017 */
[----:B------:R-:W-:-:S13]  /*1010*/  FSETP.GT.AND P0, PT, |R0|, 1.469367938527859385e-39, PT ;  /* 0x001000000000780b */ /* 0x000fda0003f04200 */
[----:B------:R-:W-:Y:S05]  /*1020*/  @P0 BRA P2, `(.L_x_25) ;  /* 0x0000000000180947 */ /* 0x000fea0001000000 */
[----:B------:R-:W-:Y:S01]  /*1030*/  IMAD.MOV.U32 R0, RZ, RZ, R20 ;  /* 0x000000ffff007224 */ /* 0x000fe200078e0014 */
[----:B------:R-:W-:Y:S01]  /*1040*/  MOV R2, 0x1090 ;  /* 0x0000109000027802 */ /* 0x000fe20000000f00 */
[----:B------:R-:W-:Y:S02]  /*1050*/  IMAD.MOV.U32 R29, RZ, RZ, R21 ;  /* 0x000000ffff1d7224 */ /* 0x000fe400078e0015 */
[----:B------:R-:W-:Y:S02]  /*1060*/  IMAD.MOV.U32 R22, RZ, RZ, R24 ;  /* 0x000000ffff167224 */ /* 0x000fe400078e0018 */
[----:B------:R-:W-:-:S07]  /*1070*/  IMAD.MOV.U32 R23, RZ, RZ, R25 ;  /* 0x000000ffff177224 */ /* 0x000fce00078e0019 */
[----:B-----5:R-:W-:Y:S05]  /*1080*/  CALL.REL.NOINC `($__internal_0_$__cuda_sm20_div_rn_f64_full) ;  /* 0x00000000006c7944 */ /* 0x020fea0003c00000 */
.L_x_25:
[----:B------:R-:W-:Y:S05]  /*1090*/  BSYNC.RECONVERGENT B0 ;  /* 0x0000000000007941 */ /* 0x000fea0003800200 */
.L_x_24:
[----:B-----5:R-:W-:Y:S01]  /*10a0*/  DADD R16, R22, R16 ;  /* 0x0000000016107229 */ /* 0x020fe20000000010 */
[----:B------:R-:W0:Y:S01]  /*10b0*/  LDCU UR4, c[0x0][0x394] ;  /* 0x00007280ff0477ac */ /* 0x000e220008000800 */
[----:B------:R-:W-:Y:S02]  /*10c0*/  IADD3 R34, PT, PT, R34, 0x1, RZ ;  /* 0x0000000122227810 */ /* 0x000fe40007ffe0ff */
[----:B------:R-:W-:Y:S02]  /*10d0*/  IADD3 R12, P2, PT, R12, 0x8, RZ ;  /* 0x000000080c0c7810 */ /* 0x000fe40007f5e0ff */
[----:B------:R-:W-:Y:S01]  /*10e0*/  ISETP.GE.AND P0, PT, R34, R9, PT ;  /* 0x000000092200720c */ /* 0x000fe20003f06270 */
[----:B------:R1:W-:Y:S02]  /*10f0*/  STG.E.64 desc[UR12][R14.64], R16 ;  /* 0x000000100e007986 */ /* 0x0003e4000c101b0c */
[----:B------:R-:W-:Y:S02]  /*1100*/  IMAD.X R13, RZ, RZ, R13, P2 ;  /* 0x000000ffff0d7224 */ /* 0x000fe400010e060d */
[----:B0-----:R-:W-:-:S02]  /*1110*/  VIADD R36, R36, UR4 ;  /* 0x0000000424247c36 */ /* 0x001fc40008000000 */
[----:B------:R-:W-:-:S06]  /*1120*/  VIADD R35, R35, UR4 ;  /* 0x0000000423237c36 */ /* 0x000fcc0008000000 */
[----:B-1----:R-:W-:Y:S05]  /*1130*/  @!P0 BRA `(.L_x_26) ;  /* 0xfffffff8008c8947 */ /* 0x002fea000383ffff */
.L_x_13:
[----:B------:R-:W-:Y:S05]  /*1140*/  BSYNC.RECONVERGENT B4 ;  /* 0x0000000000047941 */ /* 0x000fea0003800200 */
.L_x_12:
[----:B------:R-:W-:Y:S01]  /*1150*/  VIADD R10, R10, 0x1 ;  /* 0x000000010a0a7836 */ /* 0x000fe20000000000 */
[----:B------:R-:W-:Y:S06]  /*1160*/  @!P1 BRA `(.L_x_27) ;  /* 0xfffffff4008c9947 */ /* 0x000fec000383ffff */
.L_x_11:
[----:B------:R-:W-:Y:S05]  /*1170*/  BSYNC.RECONVERGENT B3 ;  /* 0x0000000000037941 */ /* 0x000fea0003800200 */
.L_x_10:
[----:B------:R-:W0:Y:S01]  /*1180*/  LDCU UR4, c[0x0][0x360] ;  /* 0x00006c00ff0477ac */ /* 0x000e220008000800 */
[----:B------:R-:W1:Y:S01]  /*1190*/  LDCU UR5, c[0x0][0x394] ;  /* 0x00007280ff0577ac */ /* 0x000e620008000800 */
[----:B0-----:R-:W-:-:S04]  /*11a0*/  IADD3 R4, PT, PT, R4, UR4, RZ ;  /* 0x0000000404047c10 */ /* 0x001fc8000fffe0ff */
[----:B-1----:R-:W-:-:S13]  /*11b0*/  ISETP.GE.AND P0, PT, R4, UR5, PT ;  /* 0x0000000504007c0c */ /* 0x002fda000bf06270 */
[----:B------:R-:W-:Y:S05]  /*11c0*/  @!P0 BRA `(.L_x_28) ;  /* 0xfffffff0008c8947 */ /* 0x000fea000383ffff */
.L_x_5:
[----:B------:R-:W-:Y:S05]  /*11d0*/  BSYNC.RECONVERGENT B2 ;  /* 0x0000000000027941 */ /* 0x000fea0003800200 */
.L_x_4:
[----:B------:R-:W0:Y:S01]  /*11e0*/  LDC R0, c[0x0][0x374] ;  /* 0x0000dd00ff007b82 */ /* 0x000e220000000800 */
[----:B------:R-:W1:Y:S01]  /*11f0*/  LDCU UR4, c[0x0][0x390] ;  /* 0x00007200ff0477ac */ /* 0x000e620008000800 */
[----:B0-----:R-:W-:-:S05]  /*1200*/  IMAD R3, R0, UR10, R3 ;  /* 0x0000000a00037c24 */ /* 0x001fca000f8e0203 */
[----:B-1----:R-:W-:-:S13]  /*1210*/  ISETP.GE.AND P0, PT, R3, UR4, PT ;  /* 0x0000000403007c0c */ /* 0x002fda000bf06270 */
[----:B------:R-:W-:Y:S05]  /*1220*/  @!P0 BRA `(.L_x_29) ;  /* 0xffffffec00c08947 */ /* 0x000fea000383ffff */
[----:B------:R-:W-:Y:S05]  /*1230*/  EXIT ;  /* 0x000000000000794d */ /* 0x000fea0003800000 */
        .weak           $__internal_0_$__cuda_sm20_div_rn_f64_full
        .type           $__internal_0_$__cuda_sm20_div_rn_f64_full,@function
        .size           $__internal_0_$__cuda_sm20_div_rn_f64_full,($__internal_1_$__cuda_sm3x_div_rn_noftz_f32_slowpath - $__internal_0_$__cuda_sm20_div_rn_f64_full)
$__internal_0_$__cuda_sm20_div_rn_f64_full:
[C---:B------:R-:W-:Y:S01]  /*1240*/  FSETP.GEU.AND P0, PT, |R23|.reuse, 1.469367938527859385e-39, PT ;  /* 0x001000001700780b */ /* 0x040fe20003f0e200 */
[----:B------:R-:W-:Y:S01]  /*1250*/  IMAD.MOV.U32 R25, RZ, RZ, R29 ;  /* 0x000000ffff197224 */ /* 0x000fe200078e001d */
[C---:B------:R-:W-:Y:S01]  /*1260*/  LOP3.LUT R20, R23.reuse, 0x800fffff, RZ, 0xc0, !PT ;  /* 0x800fffff17147812 */ /* 0x040fe200078ec0ff */
[----:B------:R-:W-:Y:S01]  /*1270*/  IMAD.MOV.U32 R26, RZ, RZ, 0x1 ;  /* 0x00000001ff1a7424 */ /* 0x000fe200078e00ff */
[----:B------:R-:W-:Y:S01]  /*1280*/  LOP3.LUT R39, R23, 0x7ff00000, RZ, 0xc0, !PT ;  /* 0x7ff0000017277812 */ /* 0x000fe200078ec0ff */
[----:B------:R-:W-:Y:S01]  /*1290*/  IMAD.MOV.U32 R24, RZ, RZ, R0 ;  /* 0x000000ffff187224 */ /* 0x000fe200078e0000 */
[----:B------:R-:W-:Y:S01]  /*12a0*/  LOP3.LUT R21, R20, 0x3ff00000, RZ, 0xfc, !PT ;  /* 0x3ff0000014157812 */ /* 0x000fe200078efcff */
[----:B------:R-:W-:Y:S01]  /*12b0*/  IMAD.MOV.U32 R20, RZ, RZ, R22 ;  /* 0x000000ffff147224 */ /* 0x000fe200078e0016 */
[C---:B------:R-:W-:Y:S01]  /*12c0*/  FSETP.GEU.AND P3, PT, |R25|.reuse, 1.469367938527859385e-39, PT ;  /* 0x001000001900780b */ /* 0x040fe20003f6e200 */
[----:B------:R-:W-:Y:S01]  /*12d0*/  BSSY.RECONVERGENT B1, `(.L_x_30) ;  /* 0x0000050000017945 */ /* 0x000fe20003800200 */
[----:B------:R-:W-:-:S02]  /*12e0*/  LOP3.LUT R38, R25, 0x7ff00000, RZ, 0xc0, !PT ;  /* 0x7ff0000019267812 */ /* 0x000fc400078ec0ff */
[----:B------:R-:W-:Y:S01]  /*12f0*/  MOV R0, 0x1ca00000 ;  /* 0x1ca0000000007802 */ /* 0x000fe20000000f00 */
[----:B------:R-:W-:Y:S01]  /*1300*/  @!P0 DMUL R20, R22, 8.98846567431157953865e+307 ;  /* 0x7fe0000016148828 */ /* 0x000fe20000000000 */
[----:B------:R-:W-:Y:S01]  /*1310*/  ISETP.GE.U32.AND P2, PT, R38, R39, PT ;  /* 0x000000272600720c */ /* 0x000fe20003f46070 */
[----:B------:R-:W-:-:S04]  /*1320*/  IMAD.MOV.U32 R40, RZ, RZ, R38 ;  /* 0x000000ffff287224 */ /* 0x000fc800078e0026 */
[----:B------:R-:W0:Y:S02]  /*1330*/  MUFU.RCP64H R27, R21 ;  /* 0x00000015001b7308 */ /* 0x000e240000001800 */
[----:B------:R-:W-:Y:S02]  /*1340*/  @!P3 LOP3.LUT R31, R23, 0x7ff00000, RZ, 0xc0, !PT ;  /* 0x7ff00000171fb812 */ /* 0x000fe400078ec0ff */
[----:B------:R-:W-:Y:S02]  /*1350*/  @!P0 LOP3.LUT R39, R21, 0x7ff00000, RZ, 0xc0, !PT ;  /* 0x7ff0000015278812 */ /* 0x000fe400078ec0ff */
[----:B------:R-:W-:-:S04]  /*1360*/  @!P3 ISETP.GE.U32.AND P4, PT, R38, R31, PT ;  /* 0x0000001f2600b20c */ /* 0x000fc80003f86070 */
[----:B------:R-:W-:-:S04]  /*1370*/  @!P3 SEL R31, R0, 0x63400000, !P4 ;  /* 0x63400000001fb807 */ /* 0x000fc80006000000 */
[----:B------:R-:W-:Y:S01]  /*1380*/  @!P3 LOP3.LUT R32, R31, 0x80000000, R25, 0xf8, !PT ;  /* 0x800000001f20b812 */ /* 0x000fe200078ef819 */
[----:B0-----:R-:W-:-:S03]  /*1390*/  DFMA R28, R26, -R20, 1 ;  /* 0x3ff000001a1c742b */ /* 0x001fc60000000814 */
[----:B------:R-:W-:Y:S01]  /*13a0*/  @!P3 LOP3.LUT R33, R32, 0x100000, RZ, 0xfc, !PT ;  /* 0x001000002021b812 */ /* 0x000fe200078efcff */
[----:B------:R-:W-:-:S04]  /*13b0*/  @!P3 IMAD.MOV.U32 R32, RZ, RZ, RZ ;  /* 0x000000ffff20b224 */ /* 0x000fc800078e00ff */
[----:B------:R-:W-:-:S08]  /*13c0*/  DFMA R28, R28, R28, R28 ;  /* 0x0000001c1c1c722b */ /* 0x000fd0000000001c */
[----:B------:R-:W-:Y:S01]  /*13d0*/  DFMA R28, R26, R28, R26 ;  /* 0x0000001c1a1c722b */ /* 0x000fe2000000001a */
[----:B------:R-:W-:Y:S01]  /*13e0*/  SEL R27, R0, 0x63400000, !P2 ;  /* 0x63400000001b7807 */ /* 0x000fe20005000000 */
[----:B------:R-:W-:-:S03]  /*13f0*/  IMAD.MOV.U32 R26, RZ, RZ, R24 ;  /* 0x000000ffff1a7224 */ /* 0x000fc600078e0018 */
[----:B------:R-:W-:-:S03]  /*1400*/  LOP3.LUT R27, R27, 0x800fffff, R25, 0xf8, !PT ;  /* 0x800fffff1b1b7812 */ /* 0x000fc600078ef819 */
[----:B------:R-:W-:-:S03]  /*1410*/  DFMA R30, R28, -R20, 1 ;  /* 0x3ff000001c1e742b */ /* 0x000fc60000000814 */
[----:B------:R-:W-:-:S05]  /*1420*/  @!P3 DFMA R26, R26, 2, -R32 ;  /* 0x400000001a1ab82b */ /* 0x000fca0000000820 */
[----:B------:R-:W-:-:S05]  /*1430*/  DFMA R30, R28, R30, R28 ;  /* 0x0000001e1c1e722b */ /* 0x000fca000000001c */
[----:B------:R-:W-:-:S03]  /*1440*/  @!P3 LOP3.LUT R40, R27, 0x7ff00000, RZ, 0xc0, !PT ;  /* 0x7ff000001b28b812 */ /* 0x000fc600078ec0ff */
[----:B------:R-:W-:Y:S01]  /*1450*/  DMUL R28, R30, R26 ;  /* 0x0000001a1e1c7228 */ /* 0x000fe20000000000 */
[----:B------:R-:W-:-:S04]  /*1460*/  IADD3 R41, PT, PT, R40, -0x1, RZ ;  /* 0xffffffff28297810 */ /* 0x000fc80007ffe0ff */
[----:B------:R-:W-:Y:S01]  /*1470*/  ISETP.GT.U32.AND P0, PT, R41, 0x7feffffe, PT ;  /* 0x7feffffe2900780c */ /* 0x000fe20003f04070 */
[----:B------:R-:W-:Y:S02]  /*1480*/  VIADD R41, R39, 0xffffffff ;  /* 0xffffffff27297836 */ /* 0x000fe40000000000 */
[----:B------:R-:W-:-:S03]  /*1490*/  DFMA R32, R28, -R20, R26 ;  /* 0x800000141c20722b */ /* 0x000fc6000000001a */
[----:B------:R-:W-:-:S05]  /*14a0*/  ISETP.GT.U32.OR P0, PT, R41, 0x7feffffe, P0 ;  /* 0x7feffffe2900780c */ /* 0x000fca0000704470 */
[----:B------:R-:W-:-:S08]  /*14b0*/  DFMA R32, R30, R32, R28 ;  /* 0x000000201e20722b */ /* 0x000fd0000000001c */
[----:B------:R-:W-:Y:S05]  /*14c0*/  @P0 BRA `(.L_x_31) ;  /* 0x00000000006c0947 */ /* 0x000fea0003800000 */
[----:B------:R-:W-:-:S04]  /*14d0*/  LOP3.LUT R25, R23, 0x7ff00000, RZ, 0xc0, !PT ;  /* 0x7ff0000017197812 */ /* 0x000fc800078ec0ff */
[CC--:B------:R-:W-:Y:S02]  /*14e0*/  VIADDMNMX R24, R38.reuse, -R25.reuse, 0xb9600000, !PT ;  /* 0xb960000026187446 */ /* 0x0c0fe40007800919 */
[----:B------:R-:W-:Y:S02]  /*14f0*/  ISETP.GE.U32.AND P0, PT, R38, R25, PT ;  /* 0x000000192600720c */ /* 0x000fe40003f06070 */
[----:B------:R-:W-:Y:S02]  /*1500*/  VIMNMX R24, PT, PT, R24, 0x46a00000, PT ;  /* 0x46a0000018187848 */ /* 0x000fe40003fe0100 */
[----:B------:R-:W-:-:S05]  /*1510*/  SEL R25, R0, 0x63400000, !P0 ;  /* 0x6340000000197807 */ /* 0x000fca0004000000 */
[----:B------:R-:W-:Y:S01]  /*1520*/  IMAD.IADD R0, R24, 0x1, -R25 ;  /* 0x0000000118007824 */ /* 0x000fe200078e0a19 */
[----:B------:R-:W-:-:S03]  /*1530*/  MOV R24, RZ ;  /* 0x000000ff00187202 */ /* 0x000fc60000000f00 */
[----:B------:R-:W-:-:S06]  /*1540*/  VIADD R25, R0, 0x7fe00000 ;  /* 0x7fe0000000197836 */ /* 0x000fcc0000000000 */
[----:B------:R-:W-:-:S10]  /*1550*/  DMUL R28, R32, R24 ;  /* 0x00000018201c7228 */ /* 0x000fd40000000000 */
[----:B------:R-:W-:-:S13]  /*1560*/  FSETP.GTU.AND P0, PT, |R29|, 1.469367938527859385e-39, PT ;  /* 0x001000001d00780b */ /* 0x000fda0003f0c200 */
[----:B------:R-:W-:Y:S05]  /*1570*/  @P0 BRA `(.L_x_32) ;  /* 0x0000000000940947 */ /* 0x000fea0003800000 */
[----:B------:R-:W-:Y:S01]  /*1580*/  DFMA R20, R32, -R20, R26 ;  /* 0x800000142014722b */ /* 0x000fe2000000001a */
[----:B------:R-:W-:-:S09]  /*1590*/  IMAD.MOV.U32 R24, RZ, RZ, RZ ;  /* 0x000000ffff187224 */ /* 0x000fd200078e00ff */
[C---:B------:R-:W-:Y:S02]  /*15a0*/  FSETP.NEU.AND P0, PT, R21.reuse, RZ, PT ;  /* 0x000000ff1500720b */ /* 0x040fe40003f0d000 */
[----:B------:R-:W-:-:S04]  /*15b0*/  LOP3.LUT R23, R21, 0x80000000, R23, 0x48, !PT ;  /* 0x8000000015177812 */ /* 0x000fc800078e4817 */
[----:B------:R-:W-:-:S07]  /*15c0*/  LOP3.LUT R25, R23, R25, RZ, 0xfc, !PT ;  /* 0x0000001917197212 */ /* 0x000fce00078efcff */
[----:B------:R-:W-:Y:S05]  /*15d0*/  @!P0 BRA `(.L_x_32) ;  /* 0x00000000007c8947 */ /* 0x000fea0003800000 */
[----:B------:R-:W-:Y:S01]  /*15e0*/  IMAD.MOV R21, RZ, RZ, -R0 ;  /* 0x000000ffff157224 */ /* 0x000fe200078e0a00 */
[----:B------:R-:W-:Y:S01]  /*15f0*/  DMUL.RP R24, R32, R24 ;  /* 0x0000001820187228 */ /* 0x000fe20000008000 */
[----:B------:R-:W-:-:S06]  /*1600*/  IMAD.MOV.U32 R20, RZ, RZ, RZ ;  /* 0x000000ffff147224 */ /* 0x000fcc00078e00ff */
[----:B------:R-:W-:-:S03]  /*1610*/  DFMA R20, R28, -R20, R32 ;  /* 0x800000141c14722b */ /* 0x000fc60000000020 */
[----:B------:R-:W-:-:S03]  /*1620*/  LOP3.LUT R23, R25, R23, RZ, 0x3c, !PT ;  /* 0x0000001719177212 */ /* 0x000fc600078e3cff */
[----:B------:R-:W-:-:S04]  /*1630*/  IADD3 R20, PT, PT, -R0, -0x43300000, RZ ;  /* 0xbcd0000000147810 */ /* 0x000fc80007ffe1ff */
[----:B------:R-:W-:-:S04]  /*1640*/  FSETP.NEU.AND P0, PT, |R21|, R20, PT ;  /* 0x000000141500720b */ /* 0x000fc80003f0d200 */
[----:B------:R-:W-:Y:S02]  /*1650*/  FSEL R28, R24, R28, !P0 ;  /* 0x0000001c181c7208 */ /* 0x000fe40004000000 */
[----:B------:R-:W-:Y:S01]  /*1660*/  FSEL R29, R23, R29, !P0 ;  /* 0x0000001d171d7208 */ /* 0x000fe20004000000 */
[----:B------:R-:W-:Y:S06]  /*1670*/  BRA `(.L_x_32) ;  /* 0x0000000000547947 */ /* 0x000fec0003800000 */
.L_x_31:
[----:B------:R-:W-:-:S14]  /*1680*/  DSETP.NAN.AND P0, PT, R24, R24, PT ;  /* 0x000000181800722a */ /* 0x000fdc0003f08000 */
[----:B------:R-:W-:Y:S05]  /*1690*/  @P0 BRA `(.L_x_33) ;  /* 0x0000000000440947 */ /* 0x000fea0003800000 */
[----:B------:R-:W-:-:S14]  /*16a0*/  DSETP.NAN.AND P0, PT, R22, R22, PT ;  /* 0x000000161600722a */ /* 0x000fdc0003f08000 */
[----:B------:R-:W-:Y:S05]  /*16b0*/  @P0 BRA `(.L_x_34) ;  /* 0x0000000000300947 */ /* 0x000fea0003800000 */
[----:B------:R-:W-:Y:S01]  /*16c0*/  ISETP.NE.AND P0, PT, R40, R39, PT ;  /* 0x000000272800720c */ /* 0x000fe20003f05270 */
[----:B------:R-:W-:Y:S01]  /*16d0*/  IMAD.MOV.U32 R29, RZ, RZ, -0x80000 ;  /* 0xfff80000ff1d7424 */ /* 0x000fe200078e00ff */
[----:B------:R-:W-:-:S11]  /*16e0*/  MOV R28, 0x0 ;  /* 0x00000000001c7802 */ /* 0x000fd60000000f00 */
[----:B------:R-:W-:Y:S05]  /*16f0*/  @!P0 BRA `(.L_x_32) ;  /* 0x0000000000348947 */ /* 0x000fea0003800000 */
[----:B------:R-:W-:Y:S02]  /*1700*/  ISETP.NE.AND P0, PT, R40, 0x7ff00000, PT ;  /* 0x7ff000002800780c */ /* 0x000fe40003f05270 */
[----:B------:R-:W-:Y:S02]  /*1710*/  LOP3.LUT R29, R25, 0x80000000, R23, 0x48, !PT ;  /* 0x80000000191d7812 */ /* 0x000fe400078e4817 */
[----:B------:R-:W-:-:S13]  /*1720*/  ISETP.EQ.OR P0, PT, R39, RZ, !P0 ;  /* 0x000000ff2700720c */ /* 0x000fda0004702670 */
[----:B------:R-:W-:Y:S01]  /*1730*/  @P0 LOP3.LUT R0, R29, 0x7ff00000, RZ, 0xfc, !PT ;  /* 0x7ff000001d000812 */ /* 0x000fe200078efcff */
[----:B------:R-:W-:Y:S02]  /*1740*/  @!P0 IMAD.MOV.U32 R28, RZ, RZ, RZ ;  /* 0x000000ffff1c8224 */ /* 0x000fe400078e00ff */
[----:B------:R-:W-:Y:S01]  /*1750*/  @P0 IMAD.MOV.U32 R28, RZ, RZ, RZ ;  /* 0x000000ffff1c0224 */ /* 0x000fe200078e00ff */
[----:B------:R-:W-:Y:S01]  /*1760*/  @P0 MOV R29, R0 ;  /* 0x00000000001d0202 */ /* 0x000fe20000000f00 */
[----:B------:R-:W-:Y:S06]  /*1770*/  BRA `(.L_x_32) ;  /* 0x0000000000147947 */ /* 0x000fec0003800000 */
.L_x_34:
[----:B------:R-:W-:Y:S01]  /*1780*/  LOP3.LUT R29, R23, 0x80000, RZ, 0xfc, !PT ;  /* 0x00080000171d7812 */ /* 0x000fe200078efcff */
[----:B------:R-:W-:Y:S01]  /*1790*/  IMAD.MOV.U32 R28, RZ, RZ, R22 ;  /* 0x000000ffff1c7224 */ /* 0x000fe200078e0016 */
[----:B------:R-:W-:Y:S06]  /*17a0*/  BRA `(.L_x_32) ;  /* 0x0000000000087947 */ /* 0x000fec0003800000 */
.L_x_33:
[----:B------:R-:W-:Y:S01]  /*17b0*/  LOP3.LUT R29, R25, 0x80000, RZ, 0xfc, !PT ;  /* 0x00080000191d7812 */ /* 0x000fe200078efcff */
[----:B------:R-:W-:-:S07]  /*17c0*/  IMAD.MOV.U32 R28, RZ, RZ, R24 ;  /* 0x000000ffff1c7224 */ /* 0x000fce00078e0018 */
.L_x_32:
[----:B------:R-:W-:Y:S05]  /*17d0*/  BSYNC.RECONVERGENT B1 ;  /* 0x0000000000017941 */ /* 0x000fea0003800200 */
.L_x_30:
[----:B------:R-:W-:Y:S01]  /*17e0*/  IMAD.MOV.U32 R20, RZ, RZ, R2 ;  /* 0x000000ffff147224 */ /* 0x000fe200078e0002 */
[----:B------:R-:W-:Y:S01]  /*17f0*/  MOV R23, R29 ;  /* 0x0000001d00177202 */ /* 0x000fe20000000f00 */
[----:B------:R-:W-:Y:S02]  /*1800*/  IMAD.MOV.U32 R21, RZ, RZ, 0x0 ;  /* 0x00000000ff157424 */ /* 0x000fe400078e00ff */
[----:B------:R-:W-:Y:S02]  /*1810*/  IMAD.MOV.U32 R22, RZ, RZ, R28 ;  /* 0x000000ffff167224 */ /* 0x000fe400078e001c */
[----:B------:R-:W-:Y:S05]  /*1820*/  RET.REL.NODEC R20 `(_Z24adaptiveaveragegradinputIdEvPT_S1_iiii) ;  /* 0xffffffe414f47950 */ /* 0x000fea0003c3ffff */
        .weak           $__internal_1_$__cuda_sm3x_div_rn_noftz_f32_slowpath
        .type           $__internal_1_$__cuda_sm3x_div_rn_noftz_f32_slowpath,@function
        .size           $__internal_1_$__cuda_sm3x_div_rn_noftz_f32_slowpath,(.L_x_360 - $__internal_1_$__cuda_sm3x_div_rn_noftz_f32_slowpath)
$__internal_1_$__cuda_sm3x_div_rn_noftz_f32_slowpath:
[----:B------:R-:W-:Y:S01]  /*1830*/  SHF.R.U32.HI R23, RZ, 0x17, R21 ;  /* 0x00000017ff177819 */ /* 0x000fe20000011615 */
[----:B------:R-:W-:Y:S01]  /*1840*/  BSSY.RECONVERGENT B0, `(.L_x_35) ;  /* 0x0000062000007945 */ /* 0x000fe20003800200 */
[----:B------:R-:W-:Y:S02]  /*1850*/  SHF.R.U32.HI R22, RZ, 0x17, R0 ;  /* 0x00000017ff167819 */ /* 0x000fe40000011600 */
[----:B------:R-:W-:Y:S02]  /*1860*/  LOP3.LUT R23, R23, 0xff, RZ, 0xc0, !PT ;  /* 0x000000ff17177812 */ /* 0x000fe400078ec0ff */
[----:B------:R-:W-:-:S03]  /*1870*/  LOP3.LUT R26, R22, 0xff, RZ, 0xc0, !PT ;  /* 0x000000ff161a7812 */ /* 0x000fc600078ec0ff */
[----:B------:R-:W-:Y:S01]  /*1880*/  VIADD R25, R23, 0xffffffff ;  /* 0xffffffff17197836 */ /* 0x000fe20000000000 */
[----:B------:R-:W-:-:S04]  /*1890*/  IADD3 R24, PT, PT, R26, -0x1, RZ ;  /* 0xffffffff1a187810 */ /* 0x000fc80007ffe0ff */
[----:B------:R-:W-:-:S04]  /*18a0*/  ISETP.GT.U32.AND P0, PT, R25, 0xfd, PT ;  /* 0x000000fd1900780c */ /* 0x000fc80003f04070 */
[----:B------:R-:W-:-:S13]  /*18b0*/  ISETP.GT.U32.OR P0, PT, R24, 0xfd, P0 ;  /* 0x000000fd1800780c */ /* 0x000fda0000704470 */
[----:B------:R-:W-:Y:S01]  /*18c0*/  @!P0 IMAD.MOV.U32 R22, RZ, RZ, RZ ;  /* 0x000000ffff168224 */ /* 0x000fe200078e00ff */
[----:B------:R-:W-:Y:S06]  /*18d0*/  @!P0 BRA `(.L_x_36) ;  /* 0x00000000005c8947 */ /* 0x000fec0003800000 */
[----:B------:R-:W-:Y:S02]  /*18e0*/  FSETP.GTU.FTZ.AND P0, PT, |R0|, +INF , PT ;  /* 0x7f8000000000780b */ /* 0x000fe40003f1c200 */
[----:B------:R-:W-:-:S04]  /*18f0*/  FSETP.GTU.FTZ.AND P2, PT, |R21|, +INF , PT ;  /* 0x7f8000001500780b */ /* 0x000fc80003f5c200 */
[----:B------:R-:W-:-:S13]  /*1900*/  PLOP3.LUT P0, PT, P0, P2, PT, 0xf8, 0x8f ;  /* 0x00000000008f781c */ /* 0x000fda0000705f70 */
[----:B------:R-:W-:Y:S05]  /*1910*/  @P0 BRA `(.L_x_37) ;  /* 0x00000004004c0947 */ /* 0x000fea0003800000 */
[----:B------:R-:W-:-:S13]  /*1920*/  LOP3.LUT P0, RZ, R21, 0x7fffffff, R0, 0xc8, !PT ;  /* 0x7fffffff15ff7812 */ /* 0x000fda000780c800 */
[----:B------:R-:W-:Y:S05]  /*1930*/  @!P0 BRA `(.L_x_38) ;  /* 0x00000004003c8947 */ /* 0x000fea0003800000 */
[C---:B------:R-:W-:Y:S02]  /*1940*/  FSETP.NEU.FTZ.AND P2, PT, |R0|.reuse, +INF , PT ;  /* 0x7f8000000000780b */ /* 0x040fe40003f5d200 */
[----:B------:R-:W-:Y:S02]  /*1950*/  FSETP.NEU.FTZ.AND P3, PT, |R21|, +INF , PT ;  /* 0x7f8000001500780b */ /* 0x000fe40003f7d200 */
[----:B------:R-:W-:-:S11]  /*1960*/  FSETP.NEU.FTZ.AND P0, PT, |R0|, +INF , PT ;  /* 0x7f8000000000780b */ /* 0x000fd60003f1d200 */
[----:B------:R-:W-:Y:S05]  /*1970*/  @!P3 BRA !P2, `(.L_x_38) ;  /* 0x00000004002cb947 */ /* 0x000fea0005000000 */
[----:B------:R-:W-:-:S04]  /*1980*/  LOP3.LUT P2, RZ, R0, 0x7fffffff, RZ, 0xc0, !PT ;  /* 0x7fffffff00ff7812 */ /* 0x000fc8000784c0ff */
[----:B------:R-:W-:-:S13]  /*1990*/  PLOP3.LUT P2, PT, P3, P2, PT, 0x2f, 0xf2 ;  /* 0x0000000000f2781c */ /* 0x000fda0001f44577 */
[----:B------:R-:W-:Y:S05]  /*19a0*/  @P2 BRA `(.L_x_39) ;  /* 0x0000000400182947 */ /* 0x000fea0003800000 */
[----:B------:R-:W-:-:S04]  /*19b0*/  LOP3.LUT P2, RZ, R21, 0x7fffffff, RZ, 0xc0, !PT ;  /* 0x7fffffff15ff7812 */ /* 0x000fc8000784c0ff */
[----:B------:R-:W-:-:S13]  /*19c0*/  PLOP3.LUT P0, PT, P0, P2, PT, 0x2f, 0xf2 ;  /* 0x0000000000f2781c */ /* 0x000fda0000704577 */
[----:B------:R-:W-:Y:S05]  /*19d0*/  @P0 BRA `(.L_x_40) ;  /* 0x0000000400000947 */ /* 0x000fea0003800000 */
[----:B------:R-:W-:Y:S02]  /*19e0*/  ISETP.GE.AND P0, PT, R24, RZ, PT ;  /* 0x000000ff1800720c */ /* 0x000fe40003f06270 */
[----:B------:R-:W-:-:S11]  /*19f0*/  ISETP.GE.AND P2, PT, R25, RZ, PT ;  /* 0x000000ff1900720c */ /* 0x000fd60003f46270 */
[----:B------:R-:W-:Y:S02]  /*1a00*/  @P0 IMAD.MOV.U32 R22, RZ, RZ, RZ ;  /* 0x000000ffff160224 */ /* 0x000fe400078e00ff */
[----:B------:R-:W-:Y:S01]  /*1a10*/  @!P0 FFMA R0, R0, 1.84467440737095516160e+19, RZ ;  /* 0x5f80000000008823 */ /* 0x000fe200000000ff */
[----:B------:R-:W-:Y:S02]  /*1a20*/  @!P0 IMAD.MOV.U32 R22, RZ, RZ, -0x40 ;  /* 0xffffffc0ff168424 */ /* 0x000fe400078e00ff */
[----:B------:R-:W-:-:S03]  /*1a30*/  @!P2 FFMA R21, R21, 1.84467440737095516160e+19, RZ ;  /* 0x5f8000001515a823 */ /* 0x000fc600000000ff */
[----:B------:R-:W-:-:S07]  /*1a40*/  @!P2 IADD3 R22, PT, PT, R22, 0x40, RZ ;  /* 0x000000401616a810 */ /* 0x000fce0007ffe0ff */
.L_x_36:
[----:B------:R-:W-:Y:S01]  /*1a50*/  LEA R24, R23, 0xc0800000, 0x17 ;  /* 0xc080000017187811 */ /* 0x000fe200078eb8ff */
[----:B------:R-:W-:Y:S04]  /*1a60*/  BSSY.RECONVERGENT B1, `(.L_x_41) ;  /* 0x0000036000017945 */ /* 0x000fe80003800200 */
[----:B------:R-:W-:Y:S02]  /*1a70*/  IMAD.IADD R24, R21, 0x1, -R24 ;  /* 0x0000000115187824 */ /* 0x000fe400078e0a18 */
[----:B------:R-:W-:Y:S02]  /*1a80*/  VIADD R21, R26, 0xffffff81 ;  /* 0xffffff811a157836 */ /* 0x000fe40000000000 */
[----:B------:R-:W0:Y:S01]  /*1a90*/  MUFU.RCP R25, R24 ;  /* 0x0000001800197308 */ /* 0x000e220000001000 */
[----:B------:R-:W-:Y:S01]  /*1aa0*/  FADD.FTZ R27, -R24, -RZ ;  /* 0x800000ff181b7221 */ /* 0x000fe20000010100 */
[C---:B------:R-:W-:Y:S01]  /*1ab0*/  IMAD R0, R21.reuse, -0x800000, R0 ;  /* 0xff80000015007824 */ /* 0x040fe200078e0200 */
[----:B------:R-:W-:-:S05]  /*1ac0*/  IADD3 R23, PT, PT, R21, 0x7f, -R23 ;  /* 0x0000007f15177810 */ /* 0x000fca0007ffe817 */
[----:B------:R-:W-:Y:S02]  /*1ad0*/  IMAD.IADD R23, R23, 0x1, R22 ;  /* 0x0000000117177824 */ /* 0x000fe400078e0216 */
[----:B0-----:R-:W-:-:S04]  /*1ae0*/  FFMA R26, R25, R27, 1 ;  /* 0x3f800000191a7423 */ /* 0x001fc8000000001b */
[----:B------:R-:W-:-:S04]  /*1af0*/  FFMA R28, R25, R26, R25 ;  /* 0x0000001a191c7223 */ /* 0x000fc80000000019 */
[----:B------:R-:W-:-:S04]  /*1b00*/  FFMA R25, R0, R28, RZ ;  /* 0x0000001c00197223 */ /* 0x000fc800000000ff */
[----:B------:R-:W-:-:S04]  /*1b10*/  FFMA R26, R27, R25, R0 ;  /* 0x000000191b1a7223 */ /* 0x000fc80000000000 */
[----:B------:R-:W-:-:S04]  /*1b20*/  FFMA R25, R28, R26, R25 ;  /* 0x0000001a1c197223 */ /* 0x000fc80000000019 */
[----:B------:R-:W-:-:S04]  /*1b30*/  FFMA R26, R27, R25, R0 ;  /* 0x000000191b1a7223 */ /* 0x000fc80000000000 */
[----:B------:R-:W-:-:S05]  /*1b40*/  FFMA R0, R28, R26, R25 ;  /* 0x0000001a1c007223 */ /* 0x000fca0000000019 */
[----:B------:R-:W-:-:S04]  /*1b50*/  SHF.R.U32.HI R21, RZ, 0x17, R0 ;  /* 0x00000017ff157819 */ /* 0x000fc80000011600 */
[----:B------:R-:W-:-:S04]  /*1b60*/  LOP3.LUT R21, R21, 0xff, RZ, 0xc0, !PT ;  /* 0x000000ff15157812 */ /* 0x000fc800078ec0ff */
[----:B------:R-:W-:-:S05]  /*1b70*/  IADD3 R27, PT, PT, R21, R23, RZ ;  /* 0x00000017151b7210 */ /* 0x000fca0007ffe0ff */
[----:B------:R-:W-:-:S05]  /*1b80*/  VIADD R21, R27, 0xffffffff ;  /* 0xffffffff1b157836 */ /* 0x000fca0000000000 */
[----:B------:R-:W-:-:S13]  /*1b90*/  ISETP.GE.U32.AND P0, PT, R21, 0xfe, PT ;  /* 0x000000fe1500780c */ /* 0x000fda0003f06070 */
[----:B------:R-:W-:Y:S05]  /*1ba0*/  @!P0 BRA `(.L_x_42) ;  /* 0x0000000000808947 */ /* 0x000fea0003800000 */
[----:B------:R-:W-:-:S13]  /*1bb0*/  ISETP.GT.AND P0, PT, R27, 0xfe, PT ;  /* 0x000000fe1b00780c */ /* 0x000fda0003f04270 */
[----:B------:R-:W-:Y:S05]  /*1bc0*/  @P0 BRA `(.L_x_43) ;  /* 0x00000000006c0947 */ /* 0x000fea0003800000 */
[----:B------:R-:W-:-:S13]  /*1bd0*/  ISETP.GE.AND P0, PT, R27, 0x1, PT ;  /* 0x000000011b00780c */ /* 0x000fda0003f06270 */
[----:B------:R-:W-:Y:S05]  /*1be0*/  @P0 BRA `(.L_x_44) ;  /* 0x0000000000740947 */ /* 0x000fea0003800000 */
[----:B------:R-:W-:Y:S02]  /*1bf0*/  ISETP.GE.AND P0, PT, R27, -0x18, PT ;  /* 0xffffffe81b00780c */ /* 0x000fe40003f06270 */
[----:B------:R-:W-:-:S11]  /*1c00*/  LOP3.LUT R0, R0, 0x80000000, RZ, 0xc0, !PT ;  /* 0x8000000000007812 */ /* 0x000fd600078ec0ff */
[----:B------:R-:W-:Y:S05]  /*1c10*/  @!P0 BRA `(.L_x_44) ;  /* 0x0000000000688947 */ /* 0x000fea0003800000 */
[CCC-:B------:R-:W-:Y:S01]  /*1c20*/  FFMA.RZ R21, R28.reuse, R26.reuse, R25.reuse ;  /* 0x0000001a1c157223 */ /* 0x1c0fe2000000c019 */
[C---:B------:R-:W-:Y:S02]  /*1c30*/  VIADD R24, R27.reuse, 0x20 ;  /* 0x000000201b187836 */ /* 0x040fe40000000000 */
[CCC-:B------:R-:W-:Y:S01]  /*1c40*/  FFMA.RM R22, R28.reuse, R26.reuse, R25.reuse ;  /* 0x0000001a1c167223 */ /* 0x1c0fe20000004019 */
[----:B------:R-:W-:Y:S02]  /*1c50*/  ISETP.NE.AND P3, PT, R27, RZ, PT ;  /* 0x000000ff1b00720c */ /* 0x000fe40003f65270 */
[----:B------:R-:W-:Y:S01]  /*1c60*/  LOP3.LUT R23, R21, 0x7fffff, RZ, 0xc0, !PT ;  /* 0x007fffff15177812 */ /* 0x000fe200078ec0ff */
[----:B------:R-:W-:Y:S01]  /*1c70*/  FFMA.RP R21, R28, R26, R25 ;  /* 0x0000001a1c157223 */ /* 0x000fe20000008019 */
[----:B------:R-:W-:Y:S01]  /*1c80*/  IMAD.MOV R25, RZ, RZ, -R27 ;  /* 0x000000ffff197224 */ /* 0x000fe200078e0a1b */
[----:B------:R-:W-:Y:S02]  /*1c90*/  ISETP.NE.AND P2, PT, R27, RZ, PT ;  /* 0x000000ff1b00720c */ /* 0x000fe40003f45270 */
[----:B------:R-:W-:-:S02]  /*1ca0*/  LOP3.LUT R23, R23, 0x800000, RZ, 0xfc, !PT ;  /* 0x0080000017177812 */ /* 0x000fc400078efcff */
[----:B------:R-:W-:Y:S02]  /*1cb0*/  FSETP.NEU.FTZ.AND P0, PT, R21, R22, PT ;  /* 0x000000161500720b */ /* 0x000fe40003f1d000 */
[----:B------:R-:W-:Y:S02]  /*1cc0*/  SHF.L.U32 R24, R23, R24, RZ ;  /* 0x0000001817187219 */ /* 0x000fe400000006ff */
[----:B------:R-:W-:Y:S02]  /*1cd0*/  SEL R22, R25, RZ, P3 ;  /* 0x000000ff19167207 */ /* 0x000fe40001800000 */
[----:B------:R-:W-:Y:S02]  /*1ce0*/  ISETP.NE.AND P2, PT, R24, RZ, P2 ;  /* 0x000000ff1800720c */ /* 0x000fe40001745270 */
[----:B------:R-:W-:Y:S02]  /*1cf0*/  SHF.R.U32.HI R22, RZ, R22, R23 ;  /* 0x00000016ff167219 */ /* 0x000fe40000011617 */
[----:B------:R-:W-:-:S02]  /*1d00*/  PLOP3.LUT P0, PT, P0, P2, PT, 0xf8, 0x8f ;  /* 0x00000000008f781c */ /* 0x000fc40000705f70 */
[----:B------:R-:W-:Y:S02]  /*1d10*/  SHF.R.U32.HI R24, RZ, 0x1, R22 ;  /* 0x00000001ff187819 */ /* 0x000fe40000011616 */
[----:B------:R-:W-:-:S04]  /*1d20*/  SEL R21, RZ, 0x1, !P0 ;  /* 0x00000001ff157807 */ /* 0x000fc80004000000 */
[----:B------:R-:W-:-:S04]  /*1d30*/  LOP3.LUT R21, R21, 0x1, R24, 0xf8, !PT ;  /* 0x0000000115157812 */ /* 0x000fc800078ef818 */
[----:B------:R-:W-:-:S04]  /*1d40*/  LOP3.LUT R21, R21, R22, RZ, 0xc0, !PT ;  /* 0x0000001615157212 */ /* 0x000fc800078ec0ff */
[----:B------:R-:W-:-:S04]  /*1d50*/  IADD3 R21, PT, PT, R24, R21, RZ ;  /* 0x0000001518157210 */ /* 0x000fc80007ffe0ff */
[----:B------:R-:W-:Y:S01]  /*1d60*/  LOP3.LUT R0, R21, R0, RZ, 0xfc, !PT ;  /* 0x0000000015007212 */ /* 0x000fe200078efcff */
[----:B------:R-:W-:Y:S06]  /*1d70*/  BRA `(.L_x_44) ;  /* 0x0000000000107947 */ /* 0x000fec0003800000 */
.L_x_43:
[----:B------:R-:W-:-:S04]  /*1d80*/  LOP3.LUT R0, R0, 0x80000000, RZ, 0xc0, !PT ;  /* 0x8000000000007812 */ /* 0x000fc800078ec0ff */
[----:B------:R-:W-:Y:S01]  /*1d90*/  LOP3.LUT R0, R0, 0x7f800000, RZ, 0xfc, !PT ;  /* 0x7f80000000007812 */ /* 0x000fe200078efcff */
[----:B------:R-:W-:Y:S06]  /*1da0*/  BRA `(.L_x_44) ;  /* 0x0000000000047947 */ /* 0x000fec0003800000 */
.L_x_42:
[----:B------:R-:W-:-:S07]  /*1db0*/  IMAD R0, R23, 0x800000, R0 ;  /* 0x0080000017007824 */ /* 0x000fce00078e0200 */
.L_x_44:
[----:B------:R-:W-:Y:S05]  /*1dc0*/  BSYNC.RECONVERGENT B1 ;  /* 0x0000000000017941 */ /* 0x000fea0003800200 */
.L_x_41:
[----:B------:R-:W-:Y:S05]  /*1dd0*/  BRA `(.L_x_45) ;  /* 0x0000000000207947 */ /* 0x000fea0003800000 */
.L_x_40:
[----:B------:R-:W-:-:S04]  /*1de0*/  LOP3.LUT R0, R21, 0x80000000, R0, 0x48, !PT ;  /* 0x8000000015007812 */ /* 0x000fc800078e4800 */
[----:B------:R-:W-:Y:S01]  /*1df0*/  LOP3.LUT R0, R0, 0x7f800000, RZ, 0xfc, !PT ;  /* 0x7f80000000007812 */ /* 0x000fe200078efcff */
[----:B------:R-:W-:Y:S06]  /*1e00*/  BRA `(.L_x_45) ;  /* 0x0000000000147947 */ /* 0x000fec0003800000 */
.L_x_39:
[----:B------:R-:W-:Y:S01]  /*1e10*/  LOP3.LUT R0, R21, 0x80000000, R0, 0x48, !PT ;  /* 0x8000000015007812 */ /* 0x000fe200078e4800 */
[----:B------:R-:W-:Y:S06]  /*1e20*/  BRA `(.L_x_45) ;  /* 0x00000000000c7947 */ /* 0x000fec0003800000 */
.L_x_38:
[----:B------:R-:W0:Y:S01]  /*1e30*/  MUFU.RSQ R0, -QNAN ;  /* 0xffc0000000007908 */ /* 0x000e220000001400 */
[----:B------:R-:W-:Y:S05]  /*1e40*/  BRA `(.L_x_45) ;  /* 0x0000000000047947 */ /* 0x000fea0003800000 */
.L_x_37:
[----:B------:R-:W-:-:S07]  /*1e50*/  FADD.FTZ R0, R0, R21 ;  /* 0x0000001500007221 */ /* 0x000fce0000010000 */
.L_x_45:
[----:B------:R-:W-:Y:S05]  /*1e60*/  BSYNC.RECONVERGENT B0 ;  /* 0x0000000000007941 */ /* 0x000fea0003800200 */
.L_x_35:
[----:B------:R-:W-:-:S04]  /*1e70*/  IMAD.MOV.U32 R21, RZ, RZ, 0x0 ;  /* 0x00000000ff157424 */ /* 0x000fc800078e00ff */
[----:B0-----:R-:W-:Y:S05]  /*1e80*/  RET.REL.NODEC R20 `(_Z24adaptiveaveragegradinputIdEvPT_S1_iiii) ;  /* 0xffffffe0145c7950 */ /* 0x001fea0003c3ffff */
.L_x_46:
[----:B------:R-:W-:-:S00]  /*1e90*/  BRA `(.L_x_46) ;  /* 0xfffffffc00fc7947 */ /* 0x000fc0000383ffff */
[----:B------:R-:W-:-:S00]  /*1ea0*/  NOP ;  /* 0x0000000000007918 */ /* 0x000fc00000000000 */
        /* <DEDUP_REMOVED lines=13> */
.L_x_360:


//--------------------- .text._Z30atomicadaptiveaveragegradinputIdEvPT_S1_iiii --------------------------
	.section	.text._Z30atomicadaptiveaveragegradinputIdEvPT_S1_iiii,"ax",@progbits
	.align	128
        .global         _Z30atomicadaptiveaveragegradinputIdEvPT_S1_iiii
        .type           _Z30atomicadaptiveaveragegradinputIdEvPT_S1_iiii,@function
        .size           _Z30atomicadaptiveaveragegradinputIdEvPT_S1_iiii,(.L_x_362 - _Z30atomicadaptiveaveragegradinputIdEvPT_S1_iiii)
        .other          _Z30atomicadaptiveaveragegradinputIdEvPT_S1_iiii,@"STO_CUDA_ENTRY STV_DEFAULT"
_Z30atomicadaptiveaveragegradinputIdEvPT_S1_iiii:
.text._Z30atomicadaptiveaveragegradinputIdEvPT_S1_iiii:
[----:B------:R-:W-:Y:S01]  /*0000*/  LDC R1, c[0x0][0x37c] ;  /* 0x0000df00ff017b82 */ /* 0x000fe20000000800 */
[----:B------:R-:W0:Y:S07]  /*0010*/  S2R R4, SR_TID.Y ;  /* 0x0000000000047919 */ /* 0x000e2e0000002200 */
[----:B------:R-:W0:Y:S01]  /*0020*/  S2UR UR4, SR_CTAID.Y ;  /* 0x00000000000479c3 */ /* 0x000e220000002600 */
[----:B------:R-:W1:Y:S07]  /*0030*/  LDCU UR5, c[0x0][0x398] ;  /* 0x00007300ff0577ac */ /* 0x000e6e0008000800 */
[----:B------:R-:W0:Y:S02]  /*0040*/  LDC R3, c[0x0][0x364] ;  /* 0x0000d900ff037b82 */ /* 0x000e240000000800 */
[----:B0-----:R-:W-:-:S05]  /*0050*/  IMAD R4, R3, UR4, R4 ;  /* 0x0000000403047c24 */ /* 0x001fca000f8e0204 */
[----:B-1----:R-:W-:-:S13]  /*0060*/  ISETP.GE.AND P0, PT, R4, UR5, PT ;  /* 0x0000000504007c0c */ /* 0x002fda000bf06270 */
[----:B------:R-:W-:Y:S05]  /*0070*/  @P0 EXIT ;  /* 0x000000000000094d */ /* 0x000fea0003800000 */
[----:B------:R-:W0:Y:S01]  /*0080*/  LDCU UR4, c[0x0][0x39c] ;  /* 0x00007380ff0477ac */ /* 0x000e220008000800 */
[----:B------:R-:W-:Y:S01]  /*0090*/  I2FP.F32.S32 R5, UR5 ;  /* 0x0000000500057c45 */ /* 0x000fe20008201400 */
[----:B------:R-:W1:Y:S01]  /*00a0*/  LDCU.64 UR6, c[0x0][0x358] ;  /* 0x00006b00ff0677ac */ /* 0x000e620008000a00 */
[----:B0-----:R-:W-:-:S07]  /*00b0*/  I2FP.F32.S32 R6, UR4 ;  /* 0x0000000400067c45 */ /* 0x001fce0008201400 */
.L_x_68:
[----:B0-----:R-:W0:Y:S01]  /*00c0*/  LDCU UR4, c[0x0][0x390] ;  /* 0x00007200ff0477ac */ /* 0x001e220008000800 */
[----:B------:R-:W2:Y:S01]  /*00d0*/  MUFU.RCP R2, R5 ;  /* 0x0000000500027308 */ /* 0x000ea20000001000 */
[----:B------:R-:W3:Y:S01]  /*00e0*/  S2R R7, SR_TID.X ;  /* 0x0000000000077919 */ /* 0x000ee20000002100 */
[----:B------:R-:W-:Y:S01]  /*00f0*/  BSSY.RECONVERGENT B0, `(.L_x_47) ;  /* 0x000000e000007945 */ /* 0x000fe20003800200 */
[----:B0-----:R-:W-:Y:S02]  /*0100*/  IMAD R0, R4, UR4, RZ ;  /* 0x0000000404007c24 */ /* 0x001fe4000f8e02ff */
[----:B--2---:R-:W-:-:S03]  /*0110*/  FFMA R9, -R5, R2, 1 ;  /* 0x3f80000005097423 */ /* 0x004fc60000000102 */
[----:B------:R-:W-:Y:S01]  /*0120*/  I2FP.F32.S32 R0, R0 ;  /* 0x0000000000007245 */ /* 0x000fe20000201400 */
[----:B------:R-:W-:-:S03]  /*0130*/  FFMA R9, R2, R9, R2 ;  /* 0x0000000902097223 */ /* 0x000fc60000000002 */
[----:B------:R-:W0:Y:S01]  /*0140*/  FCHK P0, R0, R5 ;  /* 0x0000000500007302 */ /* 0x000e220000000000 */
[----:B------:R-:W-:-:S04]  /*0150*/  FFMA R2, R0, R9, RZ ;  /* 0x0000000900027223 */ /* 0x000fc800000000ff */
[----:B------:R-:W-:-:S04]  /*0160*/  FFMA R8, -R5, R2, R0 ;  /* 0x0000000205087223 */ /* 0x000fc80000000100 */
[----:B------:R-:W-:Y:S01]  /*0170*/  FFMA R2, R9, R8, R2 ;  /* 0x0000000809027223 */ /* 0x000fe20000000002 */
[----:B0--3--:R-:W-:Y:S06]  /*0180*/  @!P0 BRA `(.L_x_48) ;  /* 0x0000000000108947 */ /* 0x009fec0003800000 */
[----:B------:R-:W-:Y:S01]  /*0190*/  IMAD.MOV.U32 R15, RZ, RZ, R5 ;  /* 0x000000ffff0f7224 */ /* 0x000fe200078e0005 */
[----:B------:R-:W-:-:S07]  /*01a0*/  MOV R14, 0x1c0 ;  /* 0x000001c0000e7802 */ /* 0x000fce0000000f00 */
[----:B-1----:R-:W-:Y:S05]  /*01b0*/  CALL.REL.NOINC `($__internal_3_$__cuda_sm3x_div_rn_noftz_f32_slowpath) ;  /* 0x00000010002c7944 */ /* 0x002fea0003c00000 */
[----:B------:R-:W-:-:S07]  /*01c0*/  IMAD.MOV.U32 R2, RZ, RZ, R0 ;  /* 0x000000ffff027224 */ /* 0x000fce00078e0000 */
.L_x_48:
[----:B-1----:R-:W-:Y:S05]  /*01d0*/  BSYNC.RECONVERGENT B0 ;  /* 0x0000000000007941 */ /* 0x002fea0003800200 */
.L_x_47:
[----:B------:R-:W0:Y:S01]  /*01e0*/  LDCU UR4, c[0x0][0x390] ;  /* 0x00007200ff0477ac */ /* 0x000e220008000800 */
[----:B------:R-:W1:Y:S01]  /*01f0*/  MUFU.RCP R8, R5 ;  /* 0x0000000500087308 */ /* 0x000e620000001000 */
[----:B------:R-:W-:Y:S01]  /*0200*/  VIADD R0, R4, 0x1 ;  /* 0x0000000104007836 */ /* 0x000fe20000000000 */
[----:B------:R-:W-:Y:S06]  /*0210*/  BSSY.RECONVERGENT B0, `(.L_x_49) ;  /* 0x000000f000007945 */ /* 0x000fec0003800200 */
[----:B------:R-:W-:Y:S01]  /*0220*/  F2I.FLOOR.NTZ R2, R2 ;  /* 0x0000000200027305 */ /* 0x000fe20000207100 */
[----:B0-----:R-:W-:-:S02]  /*0230*/  IMAD R0, R0, UR4, RZ ;  /* 0x0000000400007c24 */ /* 0x001fc4000f8e02ff */
[----:B-1----:R-:W-:-:S03]  /*0240*/  FFMA R9, -R5, R8, 1 ;  /* 0x3f80000005097423 */ /* 0x002fc60000000108 */
[----:B------:R-:W-:Y:S01]  /*0250*/  I2FP.F32.S32 R10, R0 ;  /* 0x00000000000a7245 */ /* 0x000fe20000201400 */
[----:B------:R-:W-:-:S03]  /*0260*/  FFMA R0, R8, R9, R8 ;  /* 0x0000000908007223 */ /* 0x000fc60000000008 */
[----:B------:R-:W0:Y:S01]  /*0270*/  FCHK P0, R10, R5 ;  /* 0x000000050a007302 */ /* 0x000e220000000000 */
[----:B------:R-:W-:-:S04]  /*0280*/  FFMA R8, R0, R10, RZ ;  /* 0x0000000a00087223 */ /* 0x000fc800000000ff */
[----:B------:R-:W-:-:S04]  /*0290*/  FFMA R9, -R5, R8, R10 ;  /* 0x0000000805097223 */ /* 0x000fc8000000010a */
[----:B------:R-:W-:Y:S01]  /*02a0*/  FFMA R0, R0, R9, R8 ;  /* 0x0000000900007223 */ /* 0x000fe20000000008 */
[----:B0-----:R-:W-:Y:S06]  /*02b0*/  @!P0 BRA `(.L_x_50) ;  /* 0x0000000000108947 */ /* 0x001fec0003800000 */
[----:B------:R-:W-:Y:S01]  /*02c0*/  IMAD.MOV.U32 R0, RZ, RZ, R10 ;  /* 0x000000ffff007224 */ /* 0x000fe200078e000a */
[----:B------:R-:W-:Y:S01]  /*02d0*/  MOV R14, 0x300 ;  /* 0x00000300000e7802 */ /* 0x000fe20000000f00 */
[----:B------:R-:W-:-:S07]  /*02e0*/  IMAD.MOV.U32 R15, RZ, RZ, R5 ;  /* 0x000000ffff0f7224 */ /* 0x000fce00078e0005 */
[----:B------:R-:W-:Y:S05]  /*02f0*/  CALL.REL.NOINC `($__internal_3_$__cuda_sm3x_div_rn_noftz_f32_slowpath) ;  /* 0x0000000c00dc7944 */ /* 0x000fea0003c00000 */
.L_x_50:
[----:B------:R-:W-:Y:S05]  /*0300*/  BSYNC.RECONVERGENT B0 ;  /* 0x0000000000007941 */ /* 0x000fea0003800200 */
.L_x_49:
[----:B------:R-:W0:Y:S01]  /*0310*/  LDCU UR4, c[0x0][0x39c] ;  /* 0x00007380ff0477ac */ /* 0x000e220008000800 */
[----:B------:R-:W-:Y:S01]  /*0320*/  BSSY.RECONVERGENT B0, `(.L_x_51) ;  /* 0x000008f000007945 */ /* 0x000fe20003800200 */
[----:B0-----:R-:W-:-:S13]  /*0330*/  ISETP.GE.AND P0, PT, R7, UR4, PT ;  /* 0x0000000407007c0c */ /* 0x001fda000bf06270 */
[----:B------:R-:W-:Y:S05]  /*0340*/  @P0 BRA `(.L_x_52) ;  /* 0x0000000800300947 */ /* 0x000fea0003800000 */
[----:B------:R-:W0:Y:S01]  /*0350*/  S2R R8, SR_CTAID.X ;  /* 0x0000000000087919 */ /* 0x000e220000002500 */
[----:B------:R-:W0:Y:S01]  /*0360*/  LDCU.64 UR4, c[0x0][0x390] ;  /* 0x00007200ff0477ac */ /* 0x000e220008000a00 */
[----:B------:R-:W1:Y:S01]  /*0370*/  F2I.CEIL.NTZ R9, R0 ;  /* 0x0000000000097305 */ /* 0x000e62000020b100 */
[----:B------:R-:W2:Y:S01]  /*0380*/  LDC.64 R12, c[0x0][0x380] ;  /* 0x0000e000ff0c7b82 */ /* 0x000ea20000000a00 */
[----:B-1----:R-:W-:Y:S02]  /*0390*/  IMAD.IADD R9, R9, 0x1, -R2 ;  /* 0x0000000109097824 */ /* 0x002fe400078e0a02 */
[----:B0-----:R-:W-:-:S04]  /*03a0*/  IMAD R10, R8, UR5, RZ ;  /* 0x00000005080a7c24 */ /* 0x001fc8000f8e02ff */
[----:B------:R-:W-:Y:S02]  /*03b0*/  IMAD R15, R10, UR4, RZ ;  /* 0x000000040a0f7c24 */ /* 0x000fe4000f8e02ff */
[----:B------:R0:W1:Y:S02]  /*03c0*/  I2F.F64 R10, R9 ;  /* 0x00000009000a7312 */ /* 0x0000640000201c00 */
[----:B--2---:R-:W-:-:S04]  /*03d0*/  IMAD.WIDE R12, R15, 0x8, R12 ;  /* 0x000000080f0c7825 */ /* 0x004fc800078e020c */
[----:B------:R-:W-:-:S04]  /*03e0*/  IMAD R15, R2, UR5, RZ ;  /* 0x00000005020f7c24 */ /* 0x000fc8000f8e02ff */
[----:B01----:R-:W-:-:S07]  /*03f0*/  IMAD.WIDE R12, R15, 0x8, R12 ;  /* 0x000000080f0c7825 */ /* 0x003fce00078e020c */
.L_x_67:
[----:B0-----:R-:W0:Y:S01]  /*0400*/  LDCU UR4, c[0x0][0x394] ;  /* 0x00007280ff0477ac */ /* 0x001e220008000800 */
[----:B------:R-:W1:Y:S01]  /*0410*/  MUFU.RCP R15, R6 ;  /* 0x00000006000f7308 */ /* 0x000e620000001000 */
[----:B------:R-:W-:Y:S01]  /*0420*/  BSSY.RECONVERGENT B1, `(.L_x_53) ;  /* 0x000000e000017945 */ /* 0x000fe20003800200 */
[----:B0-----:R-:W-:Y:S02]  /*0430*/  IMAD R0, R7, UR4, RZ ;  /* 0x0000000407007c24 */ /* 0x001fe4000f8e02ff */
        /* <DEDUP_REMOVED lines=9> */
[----:B------:R-:W-:-:S07]  /*04d0*/  MOV R14, 0x4f0 ;  /* 0x000004f0000e7802 */ /* 0x000fce0000000f00 */
[----:B------:R-:W-:Y:S05]  /*04e0*/  CALL.REL.NOINC `($__internal_3_$__cuda_sm3x_div_rn_noftz_f32_slowpath) ;  /* 0x0000000c00607944 */ /* 0x000fea0003c00000 */
[----:B------:R-:W-:-:S07]  /*04f0*/  IMAD.MOV.U32 R29, RZ, RZ, R0 ;  /* 0x000000ffff1d7224 */ /* 0x000fce00078e0000 */
.L_x_54:
[----:B------:R-:W-:Y:S05]  /*0500*/  BSYNC.RECONVERGENT B1 ;  /* 0x0000000000017941 */ /* 0x000fea0003800200 */
.L_x_53:
        /* <DEDUP_REMOVED lines=18> */
.L_x_56:
[----:B------:R-:W-:Y:S05]  /*0630*/  BSYNC.RECONVERGENT B1 ;  /* 0x0000000000017941 */ /* 0x000fea0003800200 */
.L_x_55:
[----:B------:R-:W-:Y:S01]  /*0640*/  ISETP.GE.AND P0, PT, R9, 0x1, PT ;  /* 0x000000010900780c */ /* 0x000fe20003f06270 */
[----:B------:R-:W-:-:S12]  /*0650*/  BSSY.RECONVERGENT B1, `(.L_x_57) ;  /* 0x0000056000017945 */ /* 0x000fd80003800200 */
[----:B------:R-:W-:Y:S05]  /*0660*/  @!P0 BRA `(.L_x_58) ;  /* 0x0000000400508947 */ /* 0x000fea0003800000 */
[----:B------:R-:W0:Y:S01]  /*0670*/  LDCU.64 UR4, c[0x0][0x398] ;  /* 0x00007300ff0477ac */ /* 0x000e220008000a00 */
[----:B------:R-:W-:Y:S01]  /*0680*/  SHF.R.S32.HI R16, RZ, 0x1f, R7 ;  /* 0x0000001fff107819 */ /* 0x000fe20000011407 */
[----:B------:R-:W1:Y:S01]  /*0690*/  LDCU.64 UR8, c[0x0][0x388] ;  /* 0x00007100ff0877ac */ /* 0x000e620008000a00 */
[----:B0-----:R-:W-:Y:S02]  /*06a0*/  UIMAD UR4, UR4, UR5, URZ ;  /* 0x00000005040472a4 */ /* 0x001fe4000f8e02ff */
[----:B------:R-:W-:-:S04]  /*06b0*/  IMAD R2, R4, UR5, RZ ;  /* 0x0000000504027c24 */ /* 0x000fc8000f8e02ff */
[----:B------:R-:W-:Y:S01]  /*06c0*/  IMAD R14, R8, UR4, RZ ;  /* 0x00000004080e7c24 */ /* 0x000fe2000f8e02ff */
[----:B------:R-:W-:-:S04]  /*06d0*/  SHF.R.S32.HI R15, RZ, 0x1f, R2 ;  /* 0x0000001fff0f7819 */ /* 0x000fc80000011402 */
[--C-:B------:R-:W-:Y:S02]  /*06e0*/  IADD3 R2, P0, P1, R7, R2, R14.reuse ;  /* 0x0000000207027210 */ /* 0x100fe4000791e00e */
[----:B------:R-:W-:-:S04]  /*06f0*/  SHF.R.S32.HI R14, RZ, 0x1f, R14 ;  /* 0x0000001fff0e7819 */ /* 0x000fc8000001140e */
[----:B------:R-:W-:Y:S02]  /*0700*/  IADD3.X R15, PT, PT, R16, R15, R14, P0, P1 ;  /* 0x0000000f100f7210 */ /* 0x000fe400007e240e */
[----:B-1----:R-:W-:-:S04]  /*0710*/  LEA R16, P0, R2, UR8, 0x3 ;  /* 0x0000000802107c11 */ /* 0x002fc8000f8018ff */
[----:B------:R-:W-:-:S06]  /*0720*/  LEA.HI.X R17, R2, UR9, R15, 0x3, P0 ;  /* 0x0000000902117c11 */ /* 0x000fcc00080f1c0f */
[----:B------:R-:W2:Y:S01]  /*0730*/  LDG.E.64 R16, desc[UR6][R16.64] ;  /* 0x0000000610107981 */ /* 0x000ea2000c1e1b00 */
[----:B------:R-:W0:Y:S01]  /*0740*/  F2I.CEIL.NTZ R0, R0 ;  /* 0x0000000000007305 */ /* 0x000e22000020b100 */
[----:B------:R-:W-:Y:S01]  /*0750*/  IMAD.MOV.U32 R14, RZ, RZ, 0x1 ;  /* 0x00000001ff0e7424 */ /* 0x000fe200078e00ff */
[----:B------:R-:W-:Y:S01]  /*0760*/  BSSY.RECONVERGENT B2, `(.L_x_59) ;  /* 0x0000018000027945 */ /* 0x000fe20003800200 */
[----:B0-----:R-:W-:-:S05]  /*0770*/  IMAD.IADD R28, R0, 0x1, -R29 ;  /* 0x00000001001c7824 */ /* 0x001fca00078e0a1d */
[----:B------:R-:W0:Y:S08]  /*0780*/  I2F.F64 R18, R28 ;  /* 0x0000001c00127312 */ /* 0x000e300000201c00 */
[----:B0-----:R-:W0:Y:S02]  /*0790*/  MUFU.RCP64H R15, R19 ;  /* 0x00000013000f7308 */ /* 0x001e240000001800 */
[----:B0-----:R-:W-:-:S08]  /*07a0*/  DFMA R20, -R18, R14, 1 ;  /* 0x3ff000001214742b */ /* 0x001fd0000000010e */
        /* <DEDUP_REMOVED lines=16> */
[----:B------:R-:W-:Y:S05]  /*08b0*/  CALL.REL.NOINC `($__internal_2_$__cuda_sm20_div_rn_f64_full) ;  /* 0x0000000000f07944 */ /* 0x000fea0003c00000 */
[----:B------:R-:W-:Y:S01]  /*08c0*/  IMAD.MOV.U32 R14, RZ, RZ, R16 ;  /* 0x000000ffff0e7224 */ /* 0x000fe200078e0010 */
[----:B------:R-:W-:-:S07]  /*08d0*/  MOV R15, R17 ;  /* 0x00000011000f7202 */ /* 0x000fce0000000f00 */
.L_x_60:
[----:B------:R-:W-:Y:S05]  /*08e0*/  BSYNC.RECONVERGENT B2 ;  /* 0x0000000000027941 */ /* 0x000fea0003800200 */
.L_x_59:
[----:B------:R-:W0:Y:S01]  /*08f0*/  MUFU.RCP64H R17, R11 ;  /* 0x0000000b00117308 */ /* 0x000e220000001800 */
[----:B------:R-:W-:Y:S01]  /*0900*/  IMAD.MOV.U32 R16, RZ, RZ, 0x1 ;  /* 0x00000001ff107424 */ /* 0x000fe200078e00ff */
[----:B------:R-:W-:Y:S01]  /*0910*/  FSETP.GEU.AND P1, PT, |R15|, 6.5827683646048100446e-37, PT ;  /* 0x036000000f00780b */ /* 0x000fe20003f2e200 */
[----:B------:R-:W-:Y:S04]  /*0920*/  BSSY.RECONVERGENT B2, `(.L_x_61) ;  /* 0x0000012000027945 */ /* 0x000fe80003800200 */
        /* <DEDUP_REMOVED lines=17> */
.L_x_62:
[----:B------:R-:W-:Y:S05]  /*0a40*/  BSYNC.RECONVERGENT B2 ;  /* 0x0000000000027941 */ /* 0x000fea0003800200 */
.L_x_61:
[----:B------:R-:W-:-:S04]  /*0a50*/  IMAD.WIDE R14, R29, 0x8, R12 ;  /* 0x000000081d0e7825 */ /* 0x000fc800078e020c */
[----:B------:R-:W-:-:S07]  /*0a60*/  IMAD.MOV.U32 R0, RZ, RZ, RZ ;  /* 0x000000ffff007224 */ /* 0x000fce00078e00ff */
.L_x_66:
[----:B0-----:R-:W0:Y:S01]  /*0a70*/  LDCU UR4, c[0x0][0x394] ;  /* 0x00007280ff0477ac */ /* 0x001e220008000800 */
[----:B------:R-:W-:Y:S01]  /*0a80*/  ISETP.GE.AND P1, PT, R28, 0x1, PT ;  /* 0x000000011c00780c */ /* 0x000fe20003f26270 */
[----:B------:R-:W-:Y:S01]  /*0a90*/  BSSY.RECONVERGENT B2, `(.L_x_63) ;  /* 0x0000010000027945 */ /* 0x000fe20003800200 */
[----:B0-----:R-:W-:-:S04]  /*0aa0*/  IMAD.WIDE R18, R0, UR4, RZ ;  /* 0x0000000400127c25 */ /* 0x001fc8000f8e02ff */
[----:B------:R-:W-:Y:S01]  /*0ab0*/  VIADD R0, R0, 0x1 ;  /* 0x0000000100007836 */ /* 0x000fe20000000000 */
[----:B------:R-:W-:-:S04]  /*0ac0*/  LEA R2, P2, R18, R14, 0x3 ;  /* 0x0000000e12027211 */ /* 0x000fc800078418ff */
[----:B------:R-:W-:Y:S02]  /*0ad0*/  ISETP.GE.AND P0, PT, R0, R9, PT ;  /* 0x000000090000720c */ /* 0x000fe40003f06270 */
[----:B------:R-:W-:Y:S01]  /*0ae0*/  LEA.HI.X R23, R18, R15, R19, 0x3, P2 ;  /* 0x0000000f12177211 */ /* 0x000fe200010f1c13 */
[----:B------:R-:W-:Y:S10]  /*0af0*/  @!P1 BRA `(.L_x_64) ;  /* 0x0000000000249947 */ /* 0x000ff40003800000 */
[----:B------:R-:W-:-:S07]  /*0b00*/  IMAD.MOV.U32 R21, RZ, RZ, RZ ;  /* 0x000000ffff157224 */ /* 0x000fce00078e00ff */
.L_x_65:
[----:B------:R-:W-:Y:S02]  /*0b10*/  VIADD R21, R21, 0x1 ;  /* 0x0000000115157836 */ /* 0x000fe40000000000 */
[----:B0-----:R-:W-:Y:S02]  /*0b20*/  IMAD.MOV.U32 R18, RZ, RZ, R2 ;  /* 0x000000ffff127224 */ /* 0x001fe400078e0002 */
[--C-:B------:R-:W-:Y:S01]  /*0b30*/  IMAD.MOV.U32 R19, RZ, RZ, R23.reuse ;  /* 0x000000ffff137224 */ /* 0x100fe200078e0017 */
[----:B------:R-:W-:Y:S02]  /*0b40*/  ISETP.GE.AND P1, PT, R21, R28, PT ;  /* 0x0000001c1500720c */ /* 0x000fe40003f26270 */
[----:B------:R-:W-:Y:S02]  /*0b50*/  IADD3 R2, P2, PT, R2, 0x8, RZ ;  /* 0x0000000802027810 */ /* 0x000fe40007f5e0ff */
[----:B------:R0:W-:Y:S03]  /*0b60*/  REDG.E.ADD.F64.RN.STRONG.GPU desc[UR6][R18.64], R16 ;  /* 0x00000010120079a6 */ /* 0x0001e6000c12ff06 */
[----:B------:R-:W-:-:S06]  /*0b70*/  IMAD.X R23, RZ, RZ, R23, P2 ;  /* 0x000000ffff177224 */ /* 0x000fcc00010e0617 */
[----:B------:R-:W-:Y:S05]  /*0b80*/  @!P1 BRA `(.L_x_65) ;  /* 0xfffffffc00e09947 */ /* 0x000fea000383ffff */
.L_x_64:
[----:B------:R-:W-:Y:S05]  /*0b90*/  BSYNC.RECONVERGENT B2 ;  /* 0x0000000000027941 */ /* 0x000fea0003800200 */
.L_x_63:
[----:B------:R-:W-:Y:S05]  /*0ba0*/  @!P0 BRA `(.L_x_66) ;  /* 0xfffffffc00b08947 */ /* 0x000fea000383ffff */
.L_x_58:
[----:B------:R-:W-:Y:S05]  /*0bb0*/  BSYNC.RECONVERGENT B1 ;  /* 0x0000000000017941 */ /* 0x000fea0003800200 */
.L_x_57:
[----:B------:R-:W1:Y:S01]  /*0bc0*/  LDCU UR4, c[0x0][0x360] ;  /* 0x00006c00ff0477ac */ /* 0x000e620008000800 */
[----:B------:R-:W2:Y:S01]  /*0bd0*/  LDCU UR5, c[0x0][0x39c] ;  /* 0x00007380ff0577ac */ /* 0x000ea20008000800 */
[----:B-1----:R-:W-:-:S05]  /*0be0*/  VIADD R7, R7, UR4 ;  /* 0x0000000407077c36 */ /* 0x002fca0008000000 */
[----:B--2---:R-:W-:-:S13]  /*0bf0*/  ISETP.GE.AND P0, PT, R7, UR5, PT ;  /* 0x0000000507007c0c */ /* 0x004fda000bf06270 */
[----:B------:R-:W-:Y:S05]  /*0c00*/  @!P0 BRA `(.L_x_67) ;  /* 0xfffffff400fc8947 */ /* 0x000fea000383ffff */
.L_x_52:
[----:B------:R-:W-:Y:S05]  /*0c10*/  BSYNC.RECONVERGENT B0 ;  /* 0x0000000000007941 */ /* 0x000fea0003800200 */
.L_x_51:
[----:B------:R-:W1:Y:S01]  /*0c20*/  LDCU UR4, c[0x0][0x374] ;  /* 0x00006e80ff0477ac */ /* 0x000e620008000800 */
[----:B------:R-:W2:Y:S01]  /*0c30*/  LDCU UR5, c[0x0][0x398] ;  /* 0x00007300ff0577ac */ /* 0x000ea20008000800 */
[----:B-1----:R-:W-:-:S05]  /*0c40*/  IMAD R4, R3, UR4, R4 ;  /* 0x0000000403047c24 */ /* 0x002fca000f8e0204 */
[----:B--2---:R-:W-:-:S13]  /*0c50*/  ISETP.GE.AND P0, PT, R4, UR5, PT ;  /* 0x0000000504007c0c */ /* 0x004fda000bf06270 */
[----:B------:R-:W-:Y:S05]  /*0c60*/  @!P0 BRA `(.L_x_68) ;  /* 0xfffffff400148947 */ /* 0x000fea000383ffff */
[----:B------:R-:W-:Y:S05]  /*0c70*/  EXIT ;  /* 0x000000000000794d */ /* 0x000fea0003800000 */
        .weak           $__internal_2_$__cuda_sm20_div_rn_f64_full
        .type           $__internal_2_$__cuda_sm20_div_rn_f64_full,@function
        .size           $__internal_2_$__cuda_sm20_div_rn_f64_full,($__internal_3_$__cuda_sm3x_div_rn_noftz_f32_slowpath - $__internal_2_$__cuda_sm20_div_rn_f64_full)
$__internal_2_$__cuda_sm20_div_rn_f64_full:
[C---:B------:R-:W-:Y:S01]  /*0c80*/  FSETP.GEU.AND P0, PT, |R17|.reuse, 1.469367938527859385e-39, PT ;  /* 0x001000001100780b */ /* 0x040fe20003f0e200 */
[----:B------:R-:W-:Y:S01]  /*0c90*/  IMAD.MOV.U32 R19, RZ, RZ, R23 ;  /* 0x000000ffff137224 */ /* 0x000fe200078e0017 */
[----:B------:R-:W-:Y:S01]  /*0ca0*/  LOP3.LUT R14, R17, 0x800fffff, RZ, 0xc0, !PT ;  /* 0x800fffff110e7812 */ /* 0x000fe200078ec0ff */
[----:B------:R-:W-:Y:S01]  /*0cb0*/  IMAD.MOV.U32 R20, RZ, RZ, 0x1 ;  /* 0x00000001ff147424 */ /* 0x000fe200078e00ff */
[----:B------:R-:W-:Y:S01]  /*0cc0*/  MOV R18, R0 ;  /* 0x0000000000127202 */ /* 0x000fe20000000f00 */
[----:B------:R-:W-:Y:S01]  /*0cd0*/  IMAD.MOV.U32 R0, RZ, RZ, 0x1ca00000 ;  /* 0x1ca00000ff007424 */ /* 0x000fe200078e00ff */
[----:B------:R-:W-:Y:S01]  /*0ce0*/  LOP3.LUT R15, R14, 0x3ff00000, RZ, 0xfc, !PT ;  /* 0x3ff000000e0f7812 */ /* 0x000fe200078efcff */
[----:B------:R-:W-:Y:S01]  /*0cf0*/  IMAD.MOV.U32 R14, RZ, RZ, R16 ;  /* 0x000000ffff0e7224 */ /* 0x000fe200078e0010 */
[C---:B------:R-:W-:Y:S01]  /*0d00*/  FSETP.GEU.AND P2, PT, |R19|.reuse, 1.469367938527859385e-39, PT ;  /* 0x001000001300780b */ /* 0x040fe20003f4e200 */
[----:B------:R-:W-:Y:S01]  /*0d10*/  BSSY.RECONVERGENT B3, `(.L_x_69) ;  /* 0x0000050000037945 */ /* 0x000fe20003800200 */
[----:B------:R-:W-:-:S02]  /*0d20*/  LOP3.LUT R30, R19, 0x7ff00000, RZ, 0xc0, !PT ;  /* 0x7ff00000131e7812 */ /* 0x000fc400078ec0ff */
[----:B------:R-:W-:Y:S01]  /*0d30*/  LOP3.LUT R31, R17, 0x7ff00000, RZ, 0xc0, !PT ;  /* 0x7ff00000111f7812 */ /* 0x000fe200078ec0ff */
[----:B------:R-:W-:Y:S02]  /*0d40*/  @!P0 DMUL R14, R16, 8.98846567431157953865e+307 ;  /* 0x7fe00000100e8828 */ /* 0x000fe40000000000 */
[----:B------:R-:W-:Y:S01]  /*0d50*/  IMAD.MOV.U32 R32, RZ, RZ, R30 ;  /* 0x000000ffff207224 */ /* 0x000fe200078e001e */
[----:B------:R-:W-:-:S03]  /*0d60*/  ISETP.GE.U32.AND P1, PT, R30, R31, PT ;  /* 0x0000001f1e00720c */ /* 0x000fc60003f26070 */
        /* <DEDUP_REMOVED lines=18> */
[----:B------:R-:W-:Y:S02]  /*0e90*/  DMUL R22, R24, R20 ;  /* 0x0000001418167228 */ /* 0x000fe40000000000 */
[----:B------:R-:W-:-:S05]  /*0ea0*/  VIADD R33, R32, 0xffffffff ;  /* 0xffffffff20217836 */ /* 0x000fca0000000000 */
[----:B------:R-:W-:Y:S01]  /*0eb0*/  ISETP.GT.U32.AND P0, PT, R33, 0x7feffffe, PT ;  /* 0x7feffffe2100780c */ /* 0x000fe20003f04070 */
[----:B------:R-:W-:Y:S01]  /*0ec0*/  VIADD R33, R31, 0xffffffff ;  /* 0xffffffff1f217836 */ /* 0x000fe20000000000 */
[----:B------:R-:W-:-:S04]  /*0ed0*/  DFMA R26, R22, -R14, R20 ;  /* 0x8000000e161a722b */ /* 0x000fc80000000014 */
[----:B------:R-:W-:-:S04]  /*0ee0*/  ISETP.GT.U32.OR P0, PT, R33, 0x7feffffe, P0 ;  /* 0x7feffffe2100780c */ /* 0x000fc80000704470 */
[----:B------:R-:W-:-:S09]  /*0ef0*/  DFMA R26, R24, R26, R22 ;  /* 0x0000001a181a722b */ /* 0x000fd20000000016 */
[----:B------:R-:W-:Y:S05]  /*0f00*/  @P0 BRA `(.L_x_70) ;  /* 0x00000000006c0947 */ /* 0x000fea0003800000 */
[----:B------:R-:W-:-:S04]  /*0f10*/  LOP3.LUT R19, R17, 0x7ff00000, RZ, 0xc0, !PT ;  /* 0x7ff0000011137812 */ /* 0x000fc800078ec0ff */
[CC--:B------:R-:W-:Y:S02]  /*0f20*/  VIADDMNMX R18, R30.reuse, -R19.reuse, 0xb9600000, !PT ;  /* 0xb96000001e127446 */ /* 0x0c0fe40007800913 */
[----:B------:R-:W-:Y:S02]  /*0f30*/  ISETP.GE.U32.AND P0, PT, R30, R19, PT ;  /* 0x000000131e00720c */ /* 0x000fe40003f06070 */
[----:B------:R-:W-:Y:S02]  /*0f40*/  VIMNMX R18, PT, PT, R18, 0x46a00000, PT ;  /* 0x46a0000012127848 */ /* 0x000fe40003fe0100 */
[----:B------:R-:W-:-:S05]  /*0f50*/  SEL R19, R0, 0x63400000, !P0 ;  /* 0x6340000000137807 */ /* 0x000fca0004000000 */
[----:B------:R-:W-:Y:S02]  /*0f60*/  IMAD.IADD R0, R18, 0x1, -R19 ;  /* 0x0000000112007824 */ /* 0x000fe400078e0a13 */
[----:B------:R-:W-:Y:S02]  /*0f70*/  IMAD.MOV.U32 R18, RZ, RZ, RZ ;  /* 0x000000ffff127224 */ /* 0x000fe400078e00ff */
        /* <DEDUP_REMOVED lines=20> */
.L_x_70:
        /* <DEDUP_REMOVED lines=13> */
[----:B------:R-:W-:Y:S02]  /*1190*/  @P0 IMAD.MOV.U32 R22, RZ, RZ, RZ ;  /* 0x000000ffff160224 */ /* 0x000fe400078e00ff */
[----:B------:R-:W-:Y:S01]  /*11a0*/  @P0 IMAD.MOV.U32 R23, RZ, RZ, R0 ;  /* 0x000000ffff170224 */ /* 0x000fe200078e0000 */
[----:B------:R-:W-:Y:S06]  /*11b0*/  BRA `(.L_x_71) ;  /* 0x0000000000147947 */ /* 0x000fec0003800000 */
.L_x_73:
[----:B------:R-:W-:Y:S01]  /*11c0*/  LOP3.LUT R23, R17, 0x80000, RZ, 0xfc, !PT ;  /* 0x0008000011177812 */ /* 0x000fe200078efcff */
[----:B------:R-:W-:Y:S01]  /*11d0*/  IMAD.MOV.U32 R22, RZ, RZ, R16 ;  /* 0x000000ffff167224 */ /* 0x000fe200078e0010 */
[----:B------:R-:W-:Y:S06]  /*11e0*/  BRA `(.L_x_71) ;  /* 0x0000000000087947 */ /* 0x000fec0003800000 */
.L_x_72:
[----:B------:R-:W-:Y:S01]  /*11f0*/  LOP3.LUT R23, R19, 0x80000, RZ, 0xfc, !PT ;  /* 0x0008000013177812 */ /* 0x000fe200078efcff */
[----:B------:R-:W-:-:S07]  /*1200*/  IMAD.MOV.U32 R22, RZ, RZ, R18 ;  /* 0x000000ffff167224 */ /* 0x000fce00078e0012 */
.L_x_71:
[----:B------:R-:W-:Y:S05]  /*1210*/  BSYNC.RECONVERGENT B3 ;  /* 0x0000000000037941 */ /* 0x000fea0003800200 */
.L_x_69:
[----:B------:R-:W-:Y:S02]  /*1220*/  IMAD.MOV.U32 R14, RZ, RZ, R2 ;  /* 0x000000ffff0e7224 */ /* 0x000fe400078e0002 */
[----:B------:R-:W-:Y:S02]  /*1230*/  IMAD.MOV.U32 R15, RZ, RZ, 0x0 ;  /* 0x00000000ff0f7424 */ /* 0x000fe400078e00ff */
[----:B------:R-:W-:Y:S02]  /*1240*/  IMAD.MOV.U32 R16, RZ, RZ, R22 ;  /* 0x000000ffff107224 */ /* 0x000fe400078e0016 */
[----:B------:R-:W-:Y:S01]  /*1250*/  IMAD.MOV.U32 R17, RZ, RZ, R23 ;  /* 0x000000ffff117224 */ /* 0x000fe200078e0017 */
[----:B------:R-:W-:Y:S06]  /*1260*/  RET.REL.NODEC R14 `(_Z30atomicadaptiveaveragegradinputIdEvPT_S1_iiii) ;  /* 0xffffffec0e647950 */ /* 0x000fec0003c3ffff */
        .weak           $__internal_3_$__cuda_sm3x_div_rn_noftz_f32_slowpath
        .type           $__internal_3_$__cuda_sm3x_div_rn_noftz_f32_slowpath,@function
        .size           $__internal_3_$__cuda_sm3x_div_rn_noftz_f32_slowpath,(.L_x_362 - $__internal_3_$__cuda_sm3x_div_rn_noftz_f32_slowpath)
$__internal_3_$__cuda_sm3x_div_rn_noftz_f32_slowpath:
[----:B------:R-:W-:Y:S01]  /*1270*/  SHF.R.U32.HI R17, RZ, 0x17, R15 ;  /* 0x00000017ff117819 */ /* 0x000fe2000001160f */
[----:B------:R-:W-:Y:S01]  /*1280*/  BSSY.RECONVERGENT B2, `(.L_x_74) ;  /* 0x0000062000027945 */ /* 0x000fe20003800200 */
[----:B------:R-:W-:Y:S02]  /*1290*/  SHF.R.U32.HI R16, RZ, 0x17, R0 ;  /* 0x00000017ff107819 */ /* 0x000fe40000011600 */
[----:B------:R-:W-:Y:S02]  /*12a0*/  LOP3.LUT R22, R17, 0xff, RZ, 0xc0, !PT ;  /* 0x000000ff11167812 */ /* 0x000fe400078ec0ff */
[----:B------:R-:W-:-:S03]  /*12b0*/  LOP3.LUT R20, R16, 0xff, RZ, 0xc0, !PT ;  /* 0x000000ff10147812 */ /* 0x000fc600078ec0ff */
[----:B------:R-:W-:Y:S02]  /*12c0*/  VIADD R18, R22, 0xffffffff ;  /* 0xffffffff16127836 */ /* 0x000fe40000000000 */
[----:B------:R-:W-:-:S03]  /*12d0*/  VIADD R17, R20, 0xffffffff ;  /* 0xffffffff14117836 */ /* 0x000fc60000000000 */
        /* <DEDUP_REMOVED lines=22> */
[----:B------:R-:W-:Y:S01]  /*1440*/  @P0 MOV R16, RZ ;  /* 0x000000ff00100202 */ /* 0x000fe20000000f00 */
[----:B------:R-:W-:Y:S02]  /*1450*/  @!P0 IMAD.MOV.U32 R16, RZ, RZ, -0x40 ;  /* 0xffffffc0ff108424 */ /* 0x000fe400078e00ff */
[----:B------:R-:W-:Y:S01]  /*1460*/  @!P0 FFMA R0, R0, 1.84467440737095516160e+19, RZ ;  /* 0x5f80000000008823 */ /* 0x000fe200000000ff */
[----:B------:R-:W-:Y:S01]  /*1470*/  @!P1 FFMA R15, R15, 1.84467440737095516160e+19, RZ ;  /* 0x5f8000000f0f9823 */ /* 0x000fe200000000ff */
[----:B------:R-:W-:-:S07]  /*1480*/  @!P1 VIADD R16, R16, 0x40 ;  /* 0x0000004010109836 */ /* 0x000fce0000000000 */
.L_x_75:
[----:B------:R-:W-:Y:S01]  /*1490*/  LEA R18, R22, 0xc0800000, 0x17 ;  /* 0xc080000016127811 */ /* 0x000fe200078eb8ff */
[----:B------:R-:W-:Y:S04]  /*14a0*/  BSSY.RECONVERGENT B3, `(.L_x_80) ;  /* 0x0000036000037945 */ /* 0x000fe80003800200 */
[----:B------:R-:W-:Y:S02]  /*14b0*/  IMAD.IADD R18, R15, 0x1, -R18 ;  /* 0x000000010f127824 */ /* 0x000fe400078e0a12 */
[----:B------:R-:W-:Y:S02]  /*14c0*/  VIADD R15, R20, 0xffffff81 ;  /* 0xffffff81140f7836 */ /* 0x000fe40000000000 */
[----:B------:R-:W0:Y:S01]  /*14d0*/  MUFU.RCP R17, R18 ;  /* 0x0000001200117308 */ /* 0x000e220000001000 */
[----:B------:R-:W-:Y:S01]  /*14e0*/  FADD.FTZ R19, -R18, -RZ ;  /* 0x800000ff12137221 */ /* 0x000fe20000010100 */
[----:B------:R-:W-:-:S03]  /*14f0*/  IMAD R0, R15, -0x800000, R0 ;  /* 0xff8000000f007824 */ /* 0x000fc600078e0200 */
[----:B0-----:R-:W-:-:S04]  /*1500*/  FFMA R20, R17, R19, 1 ;  /* 0x3f80000011147423 */ /* 0x001fc80000000013 */
[----:B------:R-:W-:-:S04]  /*1510*/  FFMA R24, R17, R20, R17 ;  /* 0x0000001411187223 */ /* 0x000fc80000000011 */
[----:B------:R-:W-:-:S04]  /*1520*/  FFMA R17, R0, R24, RZ ;  /* 0x0000001800117223 */ /* 0x000fc800000000ff */
[----:B------:R-:W-:-:S04]  /*1530*/  FFMA R20, R19, R17, R0 ;  /* 0x0000001113147223 */ /* 0x000fc80000000000 */
[----:B------:R-:W-:Y:S01]  /*1540*/  FFMA R21, R24, R20, R17 ;  /* 0x0000001418157223 */ /* 0x000fe20000000011 */
[----:B------:R-:W-:-:S03]  /*1550*/  IADD3 R17, PT, PT, R15, 0x7f, -R22 ;  /* 0x0000007f0f117810 */ /* 0x000fc60007ffe816 */
[----:B------:R-:W-:Y:S02]  /*1560*/  FFMA R20, R19, R21, R0 ;  /* 0x0000001513147223 */ /* 0x000fe40000000000 */
[----:B------:R-:W-:Y:S02]  /*1570*/  IMAD.IADD R17, R17, 0x1, R16 ;  /* 0x0000000111117824 */ /* 0x000fe400078e0210 */
[----:B------:R-:W-:-:S05]  /*1580*/  FFMA R0, R24, R20, R21 ;  /* 0x0000001418007223 */ /* 0x000fca0000000015 */
[----:B------:R-:W-:-:S04]  /*1590*/  SHF.R.U32.HI R15, RZ, 0x17, R0 ;  /* 0x00000017ff0f7819 */ /* 0x000fc80000011600 */
[----:B------:R-:W-:-:S05]  /*15a0*/  LOP3.LUT R15, R15, 0xff, RZ, 0xc0, !PT ;  /* 0x000000ff0f0f7812 */ /* 0x000fca00078ec0ff */
[----:B------:R-:W-:-:S04]  /*15b0*/  IMAD.IADD R19, R15, 0x1, R17 ;  /* 0x000000010f137824 */ /* 0x000fc800078e0211 */
        /* <DEDUP_REMOVED lines=16> */
[----:B------:R-:W-:Y:S01]  /*16c0*/  ISETP.NE.AND P1, PT, R19, RZ, PT ;  /* 0x000000ff1300720c */ /* 0x000fe20003f25270 */
[----:B------:R-:W-:Y:S01]  /*16d0*/  IMAD.MOV R19, RZ, RZ, -R19 ;  /* 0x000000ffff137224 */ /* 0x000fe200078e0a13 */
        /* <DEDUP_REMOVED lines=10> */
[----:B------:R-:W-:-:S05]  /*1780*/  LOP3.LUT R15, R15, R16, RZ, 0xc0, !PT ;  /* 0x000000100f0f7212 */ /* 0x000fca00078ec0ff */
[----:B------:R-:W-:-:S05]  /*1790*/  IMAD.IADD R15, R18, 0x1, R15 ;  /* 0x00000001120f7824 */ /* 0x000fca00078e020f */
[----:B------:R-:W-:Y:S01]  /*17a0*/  LOP3.LUT R0, R15, R0, RZ, 0xfc, !PT ;  /* 0x000000000f007212 */ /* 0x000fe200078efcff */
[----:B------:R-:W-:Y:S06]  /*17b0*/  BRA `(.L_x_83) ;  /* 0x0000000000107947 */ /* 0x000fec0003800000 */
.L_x_82:
[----:B------:R-:W-:-:S04]  /*17c0*/  LOP3.LUT R0, R0, 0x80000000, RZ, 0xc0, !PT ;  /* 0x8000000000007812 */ /* 0x000fc800078ec0ff */
[----:B------:R-:W-:Y:S01]  /*17d0*/  LOP3.LUT R0, R0, 0x7f800000, RZ, 0xfc, !PT ;  /* 0x7f80000000007812 */ /* 0x000fe200078efcff */
[----:B------:R-:W-:Y:S06]  /*17e0*/  BRA `(.L_x_83) ;  /* 0x0000000000047947 */ /* 0x000fec0003800000 */
.L_x_81:
[----:B------:R-:W-:-:S07]  /*17f0*/  IMAD R0, R17, 0x800000, R0 ;  /* 0x0080000011007824 */ /* 0x000fce00078e0200 */
.L_x_83:
[----:B------:R-:W-:Y:S05]  /*1800*/  BSYNC.RECONVERGENT B3 ;  /* 0x0000000000037941 */ /* 0x000fea0003800200 */
.L_x_80:
[----:B------:R-:W-:Y:S05]  /*1810*/  BRA `(.L_x_84) ;  /* 0x0000000000207947 */ /* 0x000fea0003800000 */
.L_x_79:
[----:B------:R-:W-:-:S04]  /*1820*/  LOP3.LUT R0, R15, 0x80000000, R0, 0x48, !PT ;  /* 0x800000000f007812 */ /* 0x000fc800078e4800 */
[----:B------:R-:W-:Y:S01]  /*1830*/  LOP3.LUT R0, R0, 0x7f800000, RZ, 0xfc, !PT ;  /* 0x7f80000000007812 */ /* 0x000fe200078efcff */
[----:B------:R-:W-:Y:S06]  /*1840*/  BRA `(.L_x_84) ;  /* 0x0000000000147947 */ /* 0x000fec0003800000 */
.L_x_78:
[----:B------:R-:W-:Y:S01]  /*1850*/  LOP3.LUT R0, R15, 0x80000000, R0, 0x48, !PT ;  /* 0x800000000f007812 */ /* 0x000fe200078e4800 */
[----:B------:R-:W-:Y:S06]  /*1860*/  BRA `(.L_x_84) ;  /* 0x00000000000c7947 */ /* 0x000fec0003800000 */
.L_x_77:
[----:B------:R-:W0:Y:S01]  /*1870*/  MUFU.RSQ R0, -QNAN ;  /* 0xffc0000000007908 */ /* 0x000e220000001400 */
[----:B------:R-:W-:Y:S05]  /*1880*/  BRA `(.L_x_84) ;  /* 0x0000000000047947 */ /* 0x000fea0003800000 */
.L_x_76:
[----:B------:R-:W-:-:S07]  /*1890*/  FADD.FTZ R0, R0, R15 ;  /* 0x0000000f00007221 */ /* 0x000fce0000010000 */
.L_x_84:
[----:B------:R-:W-:Y:S05]  /*18a0*/  BSYNC.RECONVERGENT B2 ;  /* 0x0000000000027941 */ /* 0x000fea0003800200 */
.L_x_74:
[----:B------:R-:W-:-:S04]  /*18b0*/  IMAD.MOV.U32 R15, RZ, RZ, 0x0 ;  /* 0x00000000ff0f7424 */ /* 0x000fc800078e00ff */
[----:B0-----:R-:W-:Y:S05]  /*18c0*/  RET.REL.NODEC R14 `(_Z30atomicadaptiveaveragegradinputIdEvPT_S1_iiii) ;  /* 0xffffffe40ecc7950 */ /* 0x001fea0003c3ffff */
.L_x_85:
        /* <DEDUP_REMOVED lines=11> */
.L_x_362:


//--------------------- .text._Z19adaptiveaveragepoolIdEvPT_S1_iiiilll --------------------------
	.section	.text._Z19adaptiveaveragepoolIdEvPT_S1_iiiilll,"ax",@progbits
	.align	128
        .global         _Z19adaptiveaveragepoolIdEvPT_S1_iiiilll
        .type           _Z19adaptiveaveragepoolIdEvPT_S1_iiiilll,@function
        .size           _Z19adaptiveaveragepoolIdEvPT_S1_iiiilll,(.L_x_364 - _Z19adaptiveaveragepoolIdEvPT_S1_iiiilll)
        .other          _Z19adaptiveaveragepoolIdEvPT_S1_iiiilll,@"STO_CUDA_ENTRY STV_DEFAULT"
_Z19adaptiveaveragepoolIdEvPT_S1_iiiilll:
.text._Z19adaptiveaveragepoolIdEvPT_S1_iiiilll:
        /* <DEDUP_REMOVED lines=11> */
[----:B------:R-:W2:Y:S01]  /*00b0*/  LDCU.64 UR14, c[0x0][0x358] ;  /* 0x00006b00ff0e77ac */ /* 0x000ea20008000a00 */
[----:B0-----:R-:W-:Y:S01]  /*00c0*/  I2FP.F32.S32 R5, UR9 ;  /* 0x0000000900057c45 */ /* 0x001fe20008201400 */
[----:B-1----:R-:W-:Y:S02]  /*00d0*/  USHF.L.U64.HI UR8, UR4, 0x3, UR5 ;  /* 0x0000000304087899 */ /* 0x002fe40008010205 */
[----:B--2---:R-:W-:-:S12]  /*00e0*/  USHF.L.U32 UR7, UR4, 0x3, URZ ;  /* 0x0000000304077899 */ /* 0x004fd800080006ff */
.L_x_111:
[----:B0-----:R-:W0:Y:S01]  /*00f0*/  LDCU UR4, c[0x0][0x390] ;  /* 0x00007200ff0477ac */ /* 0x001e220008000800 */
[----:B------:R-:W1:Y:S01]  /*0100*/  MUFU.RCP R7, R4 ;  /* 0x0000000400077308 */ /* 0x000e620000001000 */
[----:B------:R-:W2:Y:S01]  /*0110*/  S2R R24, SR_TID.X ;  /* 0x0000000000187919 */ /* 0x000ea20000002100 */
        /* <DEDUP_REMOVED lines=9> */
[----:B0-2---:R-:W-:Y:S06]  /*01b0*/  @!P0 BRA `(.L_x_87) ;  /* 0x0000000000108947 */ /* 0x005fec0003800000 */
[----:B------:R-:W-:Y:S01]  /*01c0*/  IMAD.MOV.U32 R9, RZ, RZ, R4 ;  /* 0x000000ffff097224 */ /* 0x000fe200078e0004 */
[----:B------:R-:W-:-:S07]  /*01d0*/  MOV R10, 0x1f0 ;  /* 0x000001f0000a7802 */ /* 0x000fce0000000f00 */
[----:B------:R-:W-:Y:S05]  /*01e0*/  CALL.REL.NOINC `($__internal_5_$__cuda_sm3x_div_rn_noftz_f32_slowpath) ;  /* 0x0000001000f47944 */ /* 0x000fea0003c00000 */
[----:B------:R-:W-:-:S07]  /*01f0*/  IMAD.MOV.U32 R25, RZ, RZ, R0 ;  /* 0x000000ffff197224 */ /* 0x000fce00078e0000 */
.L_x_87:
[----:B------:R-:W-:Y:S05]  /*0200*/  BSYNC.RECONVERGENT B0 ;  /* 0x0000000000007941 */ /* 0x000fea0003800200 */
.L_x_86:
        /* <DEDUP_REMOVED lines=17> */
[----:B------:R-:W-:Y:S05]  /*0320*/  CALL.REL.NOINC `($__internal_5_$__cuda_sm3x_div_rn_noftz_f32_slowpath) ;  /* 0x0000001000a47944 */ /* 0x000fea0003c00000 */
.L_x_89:
[----:B------:R-:W-:Y:S05]  /*0330*/  BSYNC.RECONVERGENT B0 ;  /* 0x0000000000007941 */ /* 0x000fea0003800200 */
.L_x_88:
[----:B------:R-:W0:Y:S01]  /*0340*/  LDCU UR4, c[0x0][0x39c] ;  /* 0x00007380ff0477ac */ /* 0x000e220008000800 */
[----:B------:R-:W-:Y:S01]  /*0350*/  BSSY.RECONVERGENT B0, `(.L_x_90) ;  /* 0x00000c3000007945 */ /* 0x000fe20003800200 */
[----:B0-----:R-:W-:-:S13]  /*0360*/  ISETP.GE.AND P0, PT, R24, UR4, PT ;  /* 0x0000000418007c0c */ /* 0x001fda000bf06270 */
[----:B------:R-:W-:Y:S05]  /*0370*/  @P0 BRA `(.L_x_91) ;  /* 0x0000000c00000947 */ /* 0x000fea0003800000 */
[----:B------:R-:W0:Y:S02]  /*0380*/  F2I.CEIL.NTZ R0, R0 ;  /* 0x0000000000007305 */ /* 0x000e24000020b100 */
[----:B0-----:R-:W-:-:S06]  /*0390*/  IMAD.IADD R26, R0, 0x1, -R25 ;  /* 0x00000001001a7824 */ /* 0x001fcc00078e0a19 */
[----:B------:R0:W1:Y:S02]  /*03a0*/  I2F.F64 R6, R26 ;  /* 0x0000001a00067312 */ /* 0x0000640000201c00 */
.L_x_110:
[----:B------:R-:W2:Y:S01]  /*03b0*/  LDCU UR4, c[0x0][0x394] ;  /* 0x00007280ff0477ac */ /* 0x000ea20008000800 */
[----:B------:R-:W3:Y:S01]  /*03c0*/  MUFU.RCP R8, R5 ;  /* 0x0000000500087308 */ /* 0x000ee20000001000 */
[----:B------:R-:W-:Y:S01]  /*03d0*/  BSSY.RECONVERGENT B1, `(.L_x_92) ;  /* 0x000000e000017945 */ /* 0x000fe20003800200 */
[----:B--2---:R-:W-:Y:S02]  /*03e0*/  IMAD R0, R24, UR4, RZ ;  /* 0x0000000418007c24 */ /* 0x004fe4000f8e02ff */
[----:B---3--:R-:W-:-:S03]  /*03f0*/  FFMA R9, -R5, R8, 1 ;  /* 0x3f80000005097423 */ /* 0x008fc60000000108 */
[----:B------:R-:W-:Y:S01]  /*0400*/  I2FP.F32.S32 R0, R0 ;  /* 0x0000000000007245 */ /* 0x000fe20000201400 */
[----:B------:R-:W-:-:S03]  /*0410*/  FFMA R9, R8, R9, R8 ;  /* 0x0000000908097223 */ /* 0x000fc60000000008 */
[----:B------:R-:W2:Y:S01]  /*0420*/  FCHK P0, R0, R5 ;  /* 0x0000000500007302 */ /* 0x000ea20000000000 */
[----:B------:R-:W-:-:S04]  /*0430*/  FFMA R8, R0, R9, RZ ;  /* 0x0000000900087223 */ /* 0x000fc800000000ff */
[----:B------:R-:W-:-:S04]  /*0440*/  FFMA R10, -R5, R8, R0 ;  /* 0x00000008050a7223 */ /* 0x000fc80000000100 */
[----:B------:R-:W-:Y:S01]  /*0450*/  FFMA R8, R9, R10, R8 ;  /* 0x0000000a09087223 */ /* 0x000fe20000000008 */
[----:B--2---:R-:W-:Y:S06]  /*0460*/  @!P0 BRA `(.L_x_93) ;  /* 0x0000000000108947 */ /* 0x004fec0003800000 */
[----:B------:R-:W-:Y:S01]  /*0470*/  IMAD.MOV.U32 R9, RZ, RZ, R5 ;  /* 0x000000ffff097224 */ /* 0x000fe200078e0005 */
[----:B------:R-:W-:-:S07]  /*0480*/  MOV R10, 0x4a0 ;  /* 0x000004a0000a7802 */ /* 0x000fce0000000f00 */
[----:B01----:R-:W-:Y:S05]  /*0490*/  CALL.REL.NOINC `($__internal_5_$__cuda_sm3x_div_rn_noftz_f32_slowpath) ;  /* 0x0000001000487944 */ /* 0x003fea0003c00000 */
[----:B------:R-:W-:-:S07]  /*04a0*/  IMAD.MOV.U32 R8, RZ, RZ, R0 ;  /* 0x000000ffff087224 */ /* 0x000fce00078e0000 */
.L_x_93:
[----:B------:R-:W-:Y:S05]  /*04b0*/  BSYNC.RECONVERGENT B1 ;  /* 0x0000000000017941 */ /* 0x000fea0003800200 */
.L_x_92:
[----:B------:R-:W2:Y:S01]  /*04c0*/  LDCU UR4, c[0x0][0x394] ;  /* 0x00007280ff0477ac */ /* 0x000ea20008000800 */
[----:B------:R-:W3:Y:S01]  /*04d0*/  MUFU.RCP R10, R5 ;  /* 0x00000005000a7308 */ /* 0x000ee20000001000 */
[----:B------:R-:W-:Y:S01]  /*04e0*/  VIADD R0, R24, 0x1 ;  /* 0x0000000118007836 */ /* 0x000fe20000000000 */
[----:B------:R-:W-:Y:S06]  /*04f0*/  BSSY.RECONVERGENT B1, `(.L_x_94) ;  /* 0x000000f000017945 */ /* 0x000fec0003800200 */
[----:B------:R-:W-:Y:S01]  /*0500*/  F2I.FLOOR.NTZ R8, R8 ;  /* 0x0000000800087305 */ /* 0x000fe20000207100 */
[----:B--2---:R-:W-:-:S02]  /*0510*/  IMAD R0, R0, UR4, RZ ;  /* 0x0000000400007c24 */ /* 0x004fc4000f8e02ff */
        /* <DEDUP_REMOVED lines=9> */
[----:B------:R-:W-:Y:S01]  /*05b0*/  MOV R10, 0x5e0 ;  /* 0x000005e0000a7802 */ /* 0x000fe20000000f00 */
[----:B------:R-:W-:-:S07]  /*05c0*/  IMAD.MOV.U32 R9, RZ, RZ, R5 ;  /* 0x000000ffff097224 */ /* 0x000fce00078e0005 */
[----:B01----:R-:W-:Y:S05]  /*05d0*/  CALL.REL.NOINC `($__internal_5_$__cuda_sm3x_div_rn_noftz_f32_slowpath) ;  /* 0x0000000c00f87944 */ /* 0x003fea0003c00000 */
.L_x_95:
[----:B------:R-:W-:Y:S05]  /*05e0*/  BSYNC.RECONVERGENT B1 ;  /* 0x0000000000017941 */ /* 0x000fea0003800200 */
.L_x_94:
[----:B------:R-:W2:Y:S01]  /*05f0*/  F2I.CEIL.NTZ R27, R0 ;  /* 0x00000000001b7305 */ /* 0x000ea2000020b100 */
[----:B------:R-:W-:Y:S01]  /*0600*/  ISETP.GE.AND P0, PT, R26, 0x1, PT ;  /* 0x000000011a00780c */ /* 0x000fe20003f06270 */
[----:B------:R-:W-:Y:S01]  /*0610*/  BSSY.RECONVERGENT B1, `(.L_x_96) ;  /* 0x0000057000017945 */ /* 0x000fe20003800200 */
[----:B------:R-:W-:Y:S01]  /*0620*/  CS2R R10, SRZ ;  /* 0x00000000000a7805 */ /* 0x000fe2000001ff00 */
[----:B--2---:R-:W-:-:S10]  /*0630*/  IMAD.IADD R27, R27, 0x1, -R8 ;  /* 0x000000011b1b7824 */ /* 0x004fd400078e0a08 */
[----:B------:R-:W-:Y:S05]  /*0640*/  @!P0 BRA `(.L_x_97) ;  /* 0x00000004004c8947 */ /* 0x000fea0003800000 */
[----:B------:R-:W2:Y:S01]  /*0650*/  S2UR UR6, SR_CTAID.X ;  /* 0x00000000000679c3 */ /* 0x000ea20000002500 */
[----:B------:R-:W3:Y:S01]  /*0660*/  LDCU.64 UR10, c[0x0][0x3a0] ;  /* 0x00007400ff0a77ac */ /* 0x000ee20008000a00 */
[----:B------:R-:W-:Y:S01]  /*0670*/  SHF.R.S32.HI R0, RZ, 0x1f, R8 ;  /* 0x0000001fff007819 */ /* 0x000fe20000011408 */
[----:B------:R-:W-:Y:S01]  /*0680*/  IMAD.MOV.U32 R29, RZ, RZ, RZ ;  /* 0x000000ffff1d7224 */ /* 0x000fe200078e00ff */
[----:B------:R-:W-:Y:S01]  /*0690*/  CS2R R10, SRZ ;  /* 0x00000000000a7805 */ /* 0x000fe2000001ff00 */
[----:B------:R-:W4:Y:S01]  /*06a0*/  LDCU.64 UR16, c[0x0][0x3b0] ;  /* 0x00007600ff1077ac */ /* 0x000f220008000a00 */
[----:B------:R-:W5:Y:S01]  /*06b0*/  LDCU.64 UR12, c[0x0][0x380] ;  /* 0x00007000ff0c77ac */ /* 0x000f620008000a00 */
[----:B----4-:R-:W-:Y:S01]  /*06c0*/  IMAD R9, R0, UR16, RZ ;  /* 0x0000001000097c24 */ /* 0x010fe2000f8e02ff */
[----:B--2---:R-:W-:Y:S01]  /*06d0*/  USHF.R.S32.HI UR4, URZ, 0x1f, UR6 ;  /* 0x0000001fff047899 */ /* 0x004fe20008011406 */
[----:B------:R-:W-:-:S03]  /*06e0*/  IMAD.WIDE.U32 R12, R8, UR16, RZ ;  /* 0x00000010080c7c25 */ /* 0x000fc6000f8e00ff */
[----:B---3--:R-:W-:Y:S01]  /*06f0*/  UIMAD UR9, UR4, UR10, URZ ;  /* 0x0000000a040972a4 */ /* 0x008fe2000f8e02ff */
[----:B------:R-:W-:Y:S01]  /*0700*/  IMAD R9, R8, UR17, R9 ;  /* 0x0000001108097c24 */ /* 0x000fe2000f8e0209 */
[----:B------:R-:W-:Y:S02]  /*0710*/  UIMAD.WIDE.U32 UR4, UR6, UR10, URZ ;  /* 0x0000000a060472a5 */ /* 0x000fe4000f8e00ff */
[----:B------:R-:W-:Y:S01]  /*0720*/  UIMAD UR9, UR6, UR11, UR9 ;  /* 0x0000000b060972a4 */ /* 0x000fe2000f8e0209 */
[----:B------:R-:W-:Y:S01]  /*0730*/  IMAD.IADD R9, R13, 0x1, R9 ;  /* 0x000000010d097824 */ /* 0x000fe200078e0209 */
[----:B-----5:R-:W-:Y:S02]  /*0740*/  ULEA UR6, UP0, UR4, UR12, 0x3 ;  /* 0x0000000c04067291 */ /* 0x020fe4000f8018ff */
[----:B------:R-:W-:-:S04]  /*0750*/  UIADD3 UR5, UPT, UPT, UR5, UR9, URZ ;  /* 0x0000000905057290 */ /* 0x000fc8000fffe0ff */
[----:B------:R-:W-:Y:S01]  /*0760*/  ULEA.HI.X UR4, UR4, UR13, UR5, 0x3, UP0 ;  /* 0x0000000d04047291 */ /* 0x000fe200080f1c05 */
[----:B------:R-:W-:-:S05]  /*0770*/  LEA R8, P0, R12, UR6, 0x3 ;  /* 0x000000060c087c11 */ /* 0x000fca000f8018ff */
[----:B------:R-:W-:-:S08]  /*0780*/  LEA.HI.X R9, R12, UR4, R9, 0x3, P0 ;  /* 0x000000040c097c11 */ /* 0x000fd000080f1c09 */
.L_x_105:
[----:B------:R-:W2:Y:S01]  /*0790*/  LDCU.64 UR4, c[0x0][0x3a8] ;  /* 0x00007500ff0477ac */ /* 0x000ea20008000a00 */
[----:B------:R-:W-:Y:S01]  /*07a0*/  IMAD.WIDE R12, R29, 0x8, RZ ;  /* 0x000000081d0c7825 */ /* 0x000fe200078e02ff */
[----:B------:R-:W-:Y:S01]  /*07b0*/  ISETP.GE.AND P0, PT, R27, 0x1, PT ;  /* 0x000000011b00780c */ /* 0x000fe20003f06270 */
[----:B------:R-:W-:Y:S02]  /*07c0*/  BSSY.RECONVERGENT B2, `(.L_x_98) ;  /* 0x000003a000027945 */ /* 0x000fe40003800200 */
[----:B------:R-:W-:Y:S02]  /*07d0*/  VIADD R29, R29, 0x1 ;  /* 0x000000011d1d7836 */ /* 0x000fe40000000000 */
[----:B------:R-:W-:-:S03]  /*07e0*/  IMAD.WIDE R12, R25, 0x8, R12 ;  /* 0x00000008190c7825 */ /* 0x000fc600078e020c */
[----:B------:R-:W-:Y:S01]  /*07f0*/  ISETP.GE.AND P1, PT, R29, R26, PT ;  /* 0x0000001a1d00720c */ /* 0x000fe20003f26270 */
[----:B--2---:R-:W-:Y:S02]  /*0800*/  IMAD R13, R13, UR4, RZ ;  /* 0x000000040d0d7c24 */ /* 0x004fe4000f8e02ff */
[----:B------:R-:W-:-:S04]  /*0810*/  IMAD.WIDE.U32 R22, R12, UR4, R8 ;  /* 0x000000040c167c25 */ /* 0x000fc8000f8e0008 */
[----:B------:R-:W-:Y:S01]  /*0820*/  IMAD R13, R12, UR5, R13 ;  /* 0x000000050c0d7c24 */ /* 0x000fe2000f8e020d */
[----:B------:R-:W-:Y:S06]  /*0830*/  @!P0 BRA `(.L_x_99) ;  /* 0x0000000000c88947 */ /* 0x000fec0003800000 */
[----:B------:R-:W-:Y:S01]  /*0840*/  IMAD.MOV.U32 R0, RZ, RZ, RZ ;  /* 0x000000ffff007224 */ /* 0x000fe200078e00ff */
[----:B------:R-:W-:Y:S01]  /*0850*/  BSSY.RECONVERGENT B3, `(.L_x_100) ;  /* 0x000001d000037945 */ /* 0x000fe20003800200 */
[----:B------:R-:W-:Y:S01]  /*0860*/  IMAD.IADD R23, R23, 0x1, R13 ;  /* 0x0000000117177824 */ /* 0x000fe200078e020d */
[----:B------:R-:W-:Y:S01]  /*0870*/  PLOP3.LUT P0, PT, PT, PT, PT, 0x80, 0x8 ;  /* 0x000000000008781c */ /* 0x000fe20003f0f070 */
[----:B------:R-:W-:-:S05]  /*0880*/  IMAD.IADD R12, R27, 0x1, -R0 ;  /* 0x000000011b0c7824 */ /* 0x000fca00078e0a00 */
[----:B------:R-:W-:-:S13]  /*0890*/  ISETP.GT.AND P2, PT, R12, 0x3, PT ;  /* 0x000000030c00780c */ /* 0x000fda0003f44270 */
[----:B------:R-:W-:Y:S05]  /*08a0*/  @!P2 BRA `(.L_x_101) ;  /* 0x00000000005ca947 */ /* 0x000fea0003800000 */
[----:B------:R-:W-:Y:S01]  /*08b0*/  PLOP3.LUT P0, PT, PT, PT, PT, 0x8, 0x80 ;  /* 0x000000000080781c */ /* 0x000fe20003f0e170 */
[----:B------:R-:W-:-:S12]  /*08c0*/  VIADD R28, R27, 0xfffffffd ;  /* 0xfffffffd1b1c7836 */ /* 0x000fd80000000000 */
.L_x_102:
[----:B------:R-:W-:Y:S02]  /*08d0*/  IMAD.MOV.U32 R14, RZ, RZ, R22 ;  /* 0x000000ffff0e7224 */ /* 0x000fe400078e0016 */
[----:B------:R-:W-:-:S05]  /*08e0*/  IMAD.MOV.U32 R15, RZ, RZ, R23 ;  /* 0x000000ffff0f7224 */ /* 0x000fca00078e0017 */
[----:B------:R-:W2:Y:S01]  /*08f0*/  LDG.E.64 R20, desc[UR14][R14.64] ;  /* 0x0000000e0e147981 */ /* 0x000ea2000c1e1b00 */
[----:B------:R-:W-:-:S04]  /*0900*/  IADD3 R22, P2, PT, R22, UR7, RZ ;  /* 0x0000000716167c10 */ /* 0x000fc8000ff5e0ff */
[----:B------:R-:W-:Y:S02]  /*0910*/  IADD3.X R23, PT, PT, R23, UR8, RZ, P2, !PT ;  /* 0x0000000817177c10 */ /* 0x000fe400097fe4ff */
[----:B------:R-:W-:-:S03]  /*0920*/  IADD3 R12, P2, PT, R22, UR7, RZ ;  /* 0x00000007160c7c10 */ /* 0x000fc6000ff5e0ff */
[----:B------:R3:W4:Y:S01]  /*0930*/  LDG.E.64 R14, desc[UR14][R22.64] ;  /* 0x0000000e160e7981 */ /* 0x000722000c1e1b00 */
[----:B------:R-:W-:Y:S02]  /*0940*/  IADD3.X R13, PT, PT, R23, UR8, RZ, P2, !PT ;  /* 0x00000008170d7c10 */ /* 0x000fe400097fe4ff */
[----:B------:R-:W-:-:S03]  /*0950*/  IADD3 R16, P2, PT, R12, UR7, RZ ;  /* 0x000000070c107c10 */ /* 0x000fc6000ff5e0ff */
[----:B------:R-:W5:Y:S01]  /*0960*/  LDG.E.64 R18, desc[UR14][R12.64] ;  /* 0x0000000e0c127981 */ /* 0x000f62000c1e1b00 */
[----:B------:R-:W-:Y:S01]  /*0970*/  IADD3.X R17, PT, PT, R13, UR8, RZ, P2, !PT ;  /* 0x000000080d117c10 */ /* 0x000fe200097fe4ff */
[----:B--2---:R-:W-:-:S04]  /*0980*/  DADD R20, R20, R10 ;  /* 0x0000000014147229 */ /* 0x004fc8000000000a */
[----:B------:R-:W2:Y:S01]  /*0990*/  LDG.E.64 R10, desc[UR14][R16.64] ;  /* 0x0000000e100a7981 */ /* 0x000ea2000c1e1b00 */
[----:B------:R-:W-:Y:S01]  /*09a0*/  VIADD R0, R0, 0x4 ;  /* 0x0000000400007836 */ /* 0x000fe20000000000 */
[----:B---3--:R-:W-:-:S04]  /*09b0*/  IADD3 R22, P3, PT, R16, UR7, RZ ;  /* 0x0000000710167c10 */ /* 0x008fc8000ff7e0ff */
[----:B------:R-:W-:Y:S01]  /*09c0*/  ISETP.GE.AND P2, PT, R0, R28, PT ;  /* 0x0000001c0000720c */ /* 0x000fe20003f46270 */
[----:B----4-:R-:W-:Y:S01]  /*09d0*/  DADD R14, R20, R14 ;  /* 0x00000000140e7229 */ /* 0x010fe2000000000e */
[----:B------:R-:W-:-:S07]  /*09e0*/  IADD3.X R23, PT, PT, R17, UR8, RZ, P3, !PT ;  /* 0x0000000811177c10 */ /* 0x000fce0009ffe4ff */
[----:B-----5:R-:W-:-:S08]  /*09f0*/  DADD R14, R14, R18 ;  /* 0x000000000e0e7229 */ /* 0x020fd00000000012 */
[----:B--2---:R-:W-:Y:S01]  /*0a00*/  DADD R10, R14, R10 ;  /* 0x000000000e0a7229 */ /* 0x004fe2000000000a */
[----:B------:R-:W-:Y:S10]  /*0a10*/  @!P2 BRA `(.L_x_102) ;  /* 0xfffffffc00aca947 */ /* 0x000ff4000383ffff */
.L_x_101:
[----:B------:R-:W-:Y:S05]  /*0a20*/  BSYNC.RECONVERGENT B3 ;  /* 0x0000000000037941 */ /* 0x000fea0003800200 */
.L_x_100:
[----:B------:R-:W-:Y:S01]  /*0a30*/  IMAD.IADD R12, R27, 0x1, -R0 ;  /* 0x000000011b0c7824 */ /* 0x000fe200078e0a00 */
[----:B------:R-:W-:Y:S04]  /*0a40*/  BSSY.RECONVERGENT B3, `(.L_x_103) ;  /* 0x000000d000037945 */ /* 0x000fe80003800200 */
[----:B------:R-:W-:-:S13]  /*0a50*/  ISETP.GT.AND P2, PT, R12, 0x1, PT ;  /* 0x000000010c00780c */ /* 0x000fda0003f44270 */
[----:B------:R-:W-:Y:S05]  /*0a60*/  @!P2 BRA `(.L_x_104) ;  /* 0x000000000028a947 */ /* 0x000fea0003800000 */
[----:B------:R-:W-:Y:S01]  /*0a70*/  IADD3 R12, P0, PT, R22, UR7, RZ ;  /* 0x00000007160c7c10 */ /* 0x000fe2000ff1e0ff */
[----:B------:R2:W3:Y:S03]  /*0a80*/  LDG.E.64 R16, desc[UR14][R22.64] ;  /* 0x0000000e16107981 */ /* 0x0004e6000c1e1b00 */
[----:B------:R-:W-:-:S05]  /*0a90*/  IADD3.X R13, PT, PT, R23, UR8, RZ, P0, !PT ;  /* 0x00000008170d7c10 */ /* 0x000fca00087fe4ff */
[----:B------:R-:W4:Y:S01]  /*0aa0*/  LDG.E.64 R14, desc[UR14][R12.64] ;  /* 0x0000000e0c0e7981 */ /* 0x000f22000c1e1b00 */
[----:B------:R-:W-:Y:S01]  /*0ab0*/  PLOP3.LUT P0, PT, PT, PT, PT, 0x8, 0x80 ;  /* 0x000000000080781c */ /* 0x000fe20003f0e170 */
[----:B------:R-:W-:Y:S01]  /*0ac0*/  VIADD R0, R0, 0x2 ;  /* 0x0000000200007836 */ /* 0x000fe20000000000 */
[----:B--2---:R-:W-:-:S04]  /*0ad0*/  IADD3 R22, P2, PT, R12, UR7, RZ ;  /* 0x000000070c167c10 */ /* 0x004fc8000ff5e0ff */
[----:B------:R-:W-:Y:S01]  /*0ae0*/  IADD3.X R23, PT, PT, R13, UR8, RZ, P2, !PT ;  /* 0x000000080d177c10 */ /* 0x000fe200097fe4ff */
[----:B---3--:R-:W-:-:S08]  /*0af0*/  DADD R10, R10, R16 ;  /* 0x000000000a0a7229 */ /* 0x008fd00000000010 */
[----:B----4-:R-:W-:-:S11]  /*0b00*/  DADD R10, R10, R14 ;  /* 0x000000000a0a7229 */ /* 0x010fd6000000000e */
.L_x_104:
[----:B------:R-:W-:Y:S05]  /*0b10*/  BSYNC.RECONVERGENT B3 ;  /* 0x0000000000037941 */ /* 0x000fea0003800200 */
.L_x_103:
[----:B------:R-:W-:-:S13]  /*0b20*/  ISETP.LT.OR P0, PT, R0, R27, P0 ;  /* 0x0000001b0000720c */ /* 0x000fda0000701670 */
[----:B------:R-:W-:Y:S05]  /*0b30*/  @!P0 BRA `(.L_x_99) ;  /* 0x0000000000088947 */ /* 0x000fea0003800000 */
[----:B------:R-:W2:Y:S02]  /*0b40*/  LDG.E.64 R12, desc[UR14][R22.64] ;  /* 0x0000000e160c7981 */ /* 0x000ea4000c1e1b00 */
[----:B--2---:R-:W-:-:S11]  /*0b50*/  DADD R10, R10, R12 ;  /* 0x000000000a0a7229 */ /* 0x004fd6000000000c */
.L_x_99:
[----:B------:R-:W-:Y:S05]  /*0b60*/  BSYNC.RECONVERGENT B2 ;  /* 0x0000000000027941 */ /* 0x000fea0003800200 */
.L_x_98:
[----:B------:R-:W-:Y:S05]  /*0b70*/  @!P1 BRA `(.L_x_105) ;  /* 0xfffffffc00049947 */ /* 0x000fea000383ffff */
.L_x_97:
[----:B------:R-:W-:Y:S05]  /*0b80*/  BSYNC.RECONVERGENT B1 ;  /* 0x0000000000017941 */ /* 0x000fea0003800200 */
.L_x_96:
[----:B-1----:R-:W1:Y:S01]  /*0b90*/  MUFU.RCP64H R9, R7 ;  /* 0x0000000700097308 */ /* 0x002e620000001800 */
[----:B------:R-:W-:Y:S01]  /*0ba0*/  IMAD.MOV.U32 R8, RZ, RZ, 0x1 ;  /* 0x00000001ff087424 */ /* 0x000fe200078e00ff */
[----:B------:R-:W-:Y:S01]  /*0bb0*/  FSETP.GEU.AND P1, PT, |R11|, 6.5827683646048100446e-37, PT ;  /* 0x036000000b00780b */ /* 0x000fe20003f2e200 */
[----:B------:R-:W-:Y:S04]  /*0bc0*/  BSSY.RECONVERGENT B1, `(.L_x_106) ;  /* 0x0000011000017945 */ /* 0x000fe80003800200 */
[----:B-1----:R-:W-:-:S08]  /*0bd0*/  DFMA R12, -R6, R8, 1 ;  /* 0x3ff00000060c742b */ /* 0x002fd00000000108 */
[----:B------:R-:W-:-:S08]  /*0be0*/  DFMA R12, R12, R12, R12 ;  /* 0x0000000c0c0c722b */ /* 0x000fd0000000000c */
[----:B------:R-:W-:-:S08]  /*0bf0*/  DFMA R12, R8, R12, R8 ;  /* 0x0000000c080c722b */ /* 0x000fd00000000008 */
[----:B------:R-:W-:-:S08]  /*0c00*/  DFMA R8, -R6, R12, 1 ;  /* 0x3ff000000608742b */ /* 0x000fd0000000010c */
[----:B------:R-:W-:-:S08]  /*0c10*/  DFMA R8, R12, R8, R12 ;  /* 0x000000080c08722b */ /* 0x000fd0000000000c */
[----:B------:R-:W-:-:S08]  /*0c20*/  DMUL R12, R8, R10 ;  /* 0x0000000a080c7228 */ /* 0x000fd00000000000 */
[----:B------:R-:W-:-:S08]  /*0c30*/  DFMA R14, -R6, R12, R10 ;  /* 0x0000000c060e722b */ /* 0x000fd0000000010a */
[----:B------:R-:W-:Y:S01]  /*0c40*/  DFMA R12, R8, R14, R12 ;  /* 0x0000000e080c722b */ /* 0x000fe2000000000c */
[----:B------:R1:W2:Y:S09]  /*0c50*/  I2F.F64 R8, R27 ;  /* 0x0000001b00087312 */ /* 0x0002b20000201c00 */
[----:B------:R-:W-:-:S05]  /*0c60*/  FFMA R0, RZ, R7, R13 ;  /* 0x00000007ff007223 */ /* 0x000fca000000000d */
[----:B------:R-:W-:-:S13]  /*0c70*/  FSETP.GT.AND P0, PT, |R0|, 1.469367938527859385e-39, PT ;  /* 0x001000000000780b */ /* 0x000fda0003f04200 */
[----:B-12---:R-:W-:Y:S05]  /*0c80*/  @P0 BRA P1, `(.L_x_107) ;  /* 0x0000000000100947 */ /* 0x006fea0000800000 */
[----:B------:R-:W-:Y:S01]  /*0c90*/  IMAD.MOV.U32 R14, RZ, RZ, R6 ;  /* 0x000000ffff0e7224 */ /* 0x000fe200078e0006 */
[----:B------:R-:W-:Y:S01]  /*0ca0*/  MOV R0, 0xcd0 ;  /* 0x00000cd000007802 */ /* 0x000fe20000000f00 */
[----:B------:R-:W-:-:S07]  /*0cb0*/  IMAD.MOV.U32 R15, RZ, RZ, R7 ;  /* 0x000000ffff0f7224 */ /* 0x000fce00078e0007 */
[----:B0-----:R-:W-:Y:S05]  /*0cc0*/  CALL.REL.NOINC `($__internal_4_$__cuda_sm20_div_rn_f64_full) ;  /* 0x0000000000c87944 */ /* 0x001fea0003c00000 */
.L_x_107:
[----:B------:R-:W-:Y:S05]  /*0cd0*/  BSYNC.RECONVERGENT B1 ;  /* 0x0000000000017941 */ /* 0x000fea0003800200 */
.L_x_106:
[----:B------:R-:W1:Y:S01]  /*0ce0*/  MUFU.RCP64H R11, R9 ;  /* 0x00000009000b7308 */ /* 0x000e620000001800 */
        /* <DEDUP_REMOVED lines=19> */
[----:B0-----:R-:W-:Y:S05]  /*0e20*/  CALL.REL.NOINC `($__internal_4_$__cuda_sm20_div_rn_f64_full) ;  /* 0x0000000000707944 */ /* 0x001fea0003c00000 */
[----:B------:R-:W-:Y:S02]  /*0e30*/  IMAD.MOV.U32 R10, RZ, RZ, R12 ;  /* 0x000000ffff0a7224 */ /* 0x000fe400078e000c */
[----:B------:R-:W-:-:S07]  /*0e40*/  IMAD.MOV.U32 R11, RZ, RZ, R13 ;  /* 0x000000ffff0b7224 */ /* 0x000fce00078e000d */
.L_x_109:
[----:B------:R-:W-:Y:S05]  /*0e50*/  BSYNC.RECONVERGENT B1 ;  /* 0x0000000000017941 */ /* 0x000fea0003800200 */
.L_x_108:
[----:B------:R-:W1:Y:S01]  /*0e60*/  S2UR UR5, SR_CTAID.X ;  /* 0x00000000000579c3 */ /* 0x000e620000002500 */
[----:B------:R-:W2:Y:S01]  /*0e70*/  LDCU.64 UR10, c[0x0][0x398] ;  /* 0x00007300ff0a77ac */ /* 0x000ea20008000a00 */
[----:B------:R-:W-:Y:S01]  /*0e80*/  SHF.R.S32.HI R13, RZ, 0x1f, R24 ;  /* 0x0000001fff0d7819 */ /* 0x000fe20000011418 */
[----:B------:R-:W3:Y:S01]  /*0e90*/  LDCU.64 UR12, c[0x0][0x388] ;  /* 0x00007100ff0c77ac */ /* 0x000ee20008000a00 */
[----:B--2---:R-:W-:Y:S02]  /*0ea0*/  UIMAD UR4, UR10, UR11, URZ ;  /* 0x0000000b0a0472a4 */ /* 0x004fe4000f8e02ff */
[----:B------:R-:W-:Y:S02]  /*0eb0*/  IMAD R9, R3, UR11, RZ ;  /* 0x0000000b03097c24 */ /* 0x000fe4000f8e02ff */
[----:B-1----:R-:W-:-:S03]  /*0ec0*/  UIMAD UR4, UR4, UR5, URZ ;  /* 0x00000005040472a4 */ /* 0x002fc6000f8e02ff */
[--C-:B------:R-:W-:Y:S01]  /*0ed0*/  SHF.R.S32.HI R0, RZ, 0x1f, R9.reuse ;  /* 0x0000001fff007819 */ /* 0x100fe20000011409 */
[----:B------:R-:W-:Y:S02]  /*0ee0*/  USHF.R.S32.HI UR5, URZ, 0x1f, UR4 ;  /* 0x0000001fff057899 */ /* 0x000fe40008011404 */
[----:B------:R-:W-:-:S04]  /*0ef0*/  IADD3 R9, P0, P1, R24, UR4, R9 ;  /* 0x0000000418097c10 */ /* 0x000fc8000f91e009 */
[----:B------:R-:W-:Y:S01]  /*0f00*/  IADD3.X R0, PT, PT, R13, UR5, R0, P0, P1 ;  /* 0x000000050d007c10 */ /* 0x000fe200087e2400 */
[----:B------:R-:W1:Y:S01]  /*0f10*/  LDCU UR4, c[0x0][0x360] ;  /* 0x00006c00ff0477ac */ /* 0x000e620008000800 */
[----:B---3--:R-:W-:-:S04]  /*0f20*/  LEA R8, P0, R9, UR12, 0x3 ;  /* 0x0000000c09087c11 */ /* 0x008fc8000f8018ff */
[----:B------:R-:W-:-:S05]  /*0f30*/  LEA.HI.X R9, R9, UR13, R0, 0x3, P0 ;  /* 0x0000000d09097c11 */ /* 0x000fca00080f1c00 */
[----:B------:R2:W-:Y:S01]  /*0f40*/  STG.E.64 desc[UR14][R8.64], R10 ;  /* 0x0000000a08007986 */ /* 0x0005e2000c101b0e */
[----:B-1----:R-:W-:-:S05]  /*0f50*/  VIADD R24, R24, UR4 ;  /* 0x0000000418187c36 */ /* 0x002fca0008000000 */
[----:B------:R-:W-:-:S13]  /*0f60*/  ISETP.GE.AND P0, PT, R24, UR11, PT ;  /* 0x0000000b18007c0c */ /* 0x000fda000bf06270 */
[----:B--2---:R-:W-:Y:S05]  /*0f70*/  @!P0 BRA `(.L_x_110) ;  /* 0xfffffff4000c8947 */ /* 0x004fea000383ffff */
.L_x_91:
[----:B------:R-:W-:Y:S05]  /*0f80*/  BSYNC.RECONVERGENT B0 ;  /* 0x0000000000007941 */ /* 0x000fea0003800200 */
.L_x_90:
[----:B------:R-:W1:Y:S01]  /*0f90*/  LDCU UR4, c[0x0][0x374] ;  /* 0x00006e80ff0477ac */ /* 0x000e620008000800 */
[----:B------:R-:W2:Y:S01]  /*0fa0*/  LDCU UR5, c[0x0][0x398] ;  /* 0x00007300ff0577ac */ /* 0x000ea20008000800 */
[----:B-1----:R-:W-:-:S05]  /*0fb0*/  IMAD R3, R2, UR4, R3 ;  /* 0x0000000402037c24 */ /* 0x002fca000f8e0203 */
[----:B--2---:R-:W-:-:S13]  /*0fc0*/  ISETP.GE.AND P0, PT, R3, UR5, PT ;  /* 0x0000000503007c0c */ /* 0x004fda000bf06270 */
[----:B------:R-:W-:Y:S05]  /*0fd0*/  @!P0 BRA `(.L_x_111) ;  /* 0xfffffff000448947 */ /* 0x000fea000383ffff */
[----:B------:R-:W-:Y:S05]  /*0fe0*/  EXIT ;  /* 0x000000000000794d */ /* 0x000fea0003800000 */
        .weak           $__internal_4_$__cuda_sm20_div_rn_f64_full
        .type           $__internal_4_$__cuda_sm20_div_rn_f64_full,@function
        .size           $__internal_4_$__cuda_sm20_div_rn_f64_full,($__internal_5_$__cuda_sm3x_div_rn_noftz_f32_slowpath - $__internal_4_$__cuda_sm20_div_rn_f64_full)
$__internal_4_$__cuda_sm20_div_rn_f64_full:
[----:B------:R-:W-:Y:S01]  /*0ff0*/  FSETP.GEU.AND P2, PT, |R11|, 1.469367938527859385e-39, PT ;  /* 0x001000000b00780b */ /* 0x000fe20003f4e200 */
[----:B------:R-:W-:Y:S01]  /*1000*/  IMAD.MOV.U32 R28, RZ, RZ, 0x1ca00000 ;  /* 0x1ca00000ff1c7424 */ /* 0x000fe200078e00ff */
[C---:B------:R-:W-:Y:S01]  /*1010*/  FSETP.GEU.AND P0, PT, |R15|.reuse, 1.469367938527859385e-39, PT ;  /* 0x001000000f00780b */ /* 0x040fe20003f0e200 */
[----:B------:R-:W-:Y:S01]  /*1020*/  IMAD.MOV.U32 R18, RZ, RZ, 0x1 ;  /* 0x00000001ff127424 */ /* 0x000fe200078e00ff */
[----:B------:R-:W-:Y:S01]  /*1030*/  LOP3.LUT R12, R15, 0x800fffff, RZ, 0xc0, !PT ;  /* 0x800fffff0f0c7812 */ /* 0x000fe200078ec0ff */
[----:B------:R-:W-:Y:S01]  /*1040*/  BSSY.RECONVERGENT B2, `(.L_x_112) ;  /* 0x0000052000027945 */ /* 0x000fe20003800200 */
[----:B------:R-:W-:Y:S02]  /*1050*/  LOP3.LUT R27, R11, 0x7ff00000, RZ, 0xc0, !PT ;  /* 0x7ff000000b1b7812 */ /* 0x000fe400078ec0ff */
[----:B------:R-:W-:Y:S01]  /*1060*/  LOP3.LUT R13, R12, 0x3ff00000, RZ, 0xfc, !PT ;  /* 0x3ff000000c0d7812 */ /* 0x000fe200078efcff */
[----:B------:R-:W-:Y:S01]  /*1070*/  IMAD.MOV.U32 R12, RZ, RZ, R14 ;  /* 0x000000ffff0c7224 */ /* 0x000fe200078e000e */
[----:B------:R-:W-:-:S03]  /*1080*/  LOP3.LUT R29, R15, 0x7ff00000, RZ, 0xc0, !PT ;  /* 0x7ff000000f1d7812 */ /* 0x000fc600078ec0ff */
[----:B------:R-:W-:Y:S01]  /*1090*/  @!P2 LOP3.LUT R16, R15, 0x7ff00000, RZ, 0xc0, !PT ;  /* 0x7ff000000f10a812 */ /* 0x000fe200078ec0ff */
[----:B------:R-:W-:Y:S01]  /*10a0*/  @!P2 IMAD.MOV.U32 R20, RZ, RZ, RZ ;  /* 0x000000ffff14a224 */ /* 0x000fe200078e00ff */
[----:B------:R-:W-:Y:S01]  /*10b0*/  @!P0 DMUL R12, R14, 8.98846567431157953865e+307 ;  /* 0x7fe000000e0c8828 */ /* 0x000fe20000000000 */
[C---:B------:R-:W-:Y:S02]  /*10c0*/  ISETP.GE.U32.AND P1, PT, R27.reuse, R29, PT ;  /* 0x0000001d1b00720c */ /* 0x040fe40003f26070 */
[----:B------:R-:W-:Y:S01]  /*10d0*/  @!P2 ISETP.GE.U32.AND P3, PT, R27, R16, PT ;  /* 0x000000101b00a20c */ /* 0x000fe20003f66070 */
[----:B------:R-:W-:Y:S01]  /*10e0*/  IMAD.MOV.U32 R16, RZ, RZ, R10 ;  /* 0x000000ffff107224 */ /* 0x000fe200078e000a */
[C---:B------:R-:W-:Y:S01]  /*10f0*/  SEL R17, R28.reuse, 0x63400000, !P1 ;  /* 0x634000001c117807 */ /* 0x040fe20004800000 */
[----:B------:R-:W0:Y:S01]  /*1100*/  MUFU.RCP64H R19, R13 ;  /* 0x0000000d00137308 */ /* 0x000e220000001800 */
[----:B------:R-:W-:Y:S02]  /*1110*/  @!P2 SEL R21, R28, 0x63400000, !P3 ;  /* 0x634000001c15a807 */ /* 0x000fe40005800000 */
[----:B------:R-:W-:-:S02]  /*1120*/  LOP3.LUT R17, R17, 0x800fffff, R11, 0xf8, !PT ;  /* 0x800fffff11117812 */ /* 0x000fc400078ef80b */
[----:B------:R-:W-:Y:S02]  /*1130*/  @!P2 LOP3.LUT R21, R21, 0x80000000, R11, 0xf8, !PT ;  /* 0x800000001515a812 */ /* 0x000fe400078ef80b */
[----:B------:R-:W-:Y:S02]  /*1140*/  @!P0 LOP3.LUT R29, R13, 0x7ff00000, RZ, 0xc0, !PT ;  /* 0x7ff000000d1d8812 */ /* 0x000fe400078ec0ff */
[----:B------:R-:W-:-:S06]  /*1150*/  @!P2 LOP3.LUT R21, R21, 0x100000, RZ, 0xfc, !PT ;  /* 0x001000001515a812 */ /* 0x000fcc00078efcff */
[----:B------:R-:W-:Y:S02]  /*1160*/  @!P2 DFMA R16, R16, 2, -R20 ;  /* 0x400000001010a82b */ /* 0x000fe40000000814 */
[----:B0-----:R-:W-:-:S08]  /*1170*/  DFMA R20, R18, -R12, 1 ;  /* 0x3ff000001214742b */ /* 0x001fd0000000080c */
[----:B------:R-:W-:-:S08]  /*1180*/  DFMA R20, R20, R20, R20 ;  /* 0x000000141414722b */ /* 0x000fd00000000014 */
[----:B------:R-:W-:-:S08]  /*1190*/  DFMA R20, R18, R20, R18 ;  /* 0x000000141214722b */ /* 0x000fd00000000012 */
[----:B------:R-:W-:-:S08]  /*11a0*/  DFMA R18, R20, -R12, 1 ;  /* 0x3ff000001412742b */ /* 0x000fd0000000080c */
[----:B------:R-:W-:-:S08]  /*11b0*/  DFMA R18, R20, R18, R20 ;  /* 0x000000121412722b */ /* 0x000fd00000000014 */
[----:B------:R-:W-:-:S08]  /*11c0*/  DMUL R20, R18, R16 ;  /* 0x0000001012147228 */ /* 0x000fd00000000000 */
[----:B------:R-:W-:-:S08]  /*11d0*/  DFMA R22, R20, -R12, R16 ;  /* 0x8000000c1416722b */ /* 0x000fd00000000010 */
[----:B------:R-:W-:Y:S01]  /*11e0*/  DFMA R22, R18, R22, R20 ;  /* 0x000000161216722b */ /* 0x000fe20000000014 */
[----:B------:R-:W-:Y:S01]  /*11f0*/  IMAD.MOV.U32 R20, RZ, RZ, R27 ;  /* 0x000000ffff147224 */ /* 0x000fe200078e001b */
[----:B------:R-:W-:-:S05]  /*1200*/  @!P2 LOP3.LUT R20, R17, 0x7ff00000, RZ, 0xc0, !PT ;  /* 0x7ff000001114a812 */ /* 0x000fca00078ec0ff */
[----:B------:R-:W-:-:S05]  /*1210*/  VIADD R18, R20, 0xffffffff ;  /* 0xffffffff14127836 */ /* 0x000fca0000000000 */
[----:B------:R-:W-:Y:S01]  /*1220*/  ISETP.GT.U32.AND P0, PT, R18, 0x7feffffe, PT ;  /* 0x7feffffe1200780c */ /* 0x000fe20003f04070 */
[----:B------:R-:W-:-:S05]  /*1230*/  VIADD R18, R29, 0xffffffff ;  /* 0xffffffff1d127836 */ /* 0x000fca0000000000 */
[----:B------:R-:W-:-:S13]  /*1240*/  ISETP.GT.U32.OR P0, PT, R18, 0x7feffffe, P0 ;  /* 0x7feffffe1200780c */ /* 0x000fda0000704470 */
        /* <DEDUP_REMOVED lines=12> */
[----:B------:R-:W-:-:S06]  /*1310*/  DFMA R12, R22, -R12, R16 ;  /* 0x8000000c160c722b */ /* 0x000fcc0000000010 */
[----:B------:R-:W-:-:S04]  /*1320*/  IMAD.MOV.U32 R12, RZ, RZ, RZ ;  /* 0x000000ffff0c7224 */ /* 0x000fc800078e00ff */
        /* <DEDUP_REMOVED lines=14> */
.L_x_113:
[----:B------:R-:W-:-:S14]  /*1410*/  DSETP.NAN.AND P0, PT, R10, R10, PT ;  /* 0x0000000a0a00722a */ /* 0x000fdc0003f08000 */
[----:B------:R-:W-:Y:S05]  /*1420*/  @P0 BRA `(.L_x_115) ;  /* 0x0000000000440947 */ /* 0x000fea0003800000 */
[----:B------:R-:W-:-:S14]  /*1430*/  DSETP.NAN.AND P0, PT, R14, R14, PT ;  /* 0x0000000e0e00722a */ /* 0x000fdc0003f08000 */
[----:B------:R-:W-:Y:S05]  /*1440*/  @P0 BRA `(.L_x_116) ;  /* 0x0000000000300947 */ /* 0x000fea0003800000 */
[----:B------:R-:W-:Y:S01]  /*1450*/  ISETP.NE.AND P0, PT, R20, R29, PT ;  /* 0x0000001d1400720c */ /* 0x000fe20003f05270 */
[----:B------:R-:W-:Y:S02]  /*1460*/  IMAD.MOV.U32 R18, RZ, RZ, 0x0 ;  /* 0x00000000ff127424 */ /* 0x000fe400078e00ff */
[----:B------:R-:W-:-:S10]  /*1470*/  IMAD.MOV.U32 R19, RZ, RZ, -0x80000 ;  /* 0xfff80000ff137424 */ /* 0x000fd400078e00ff */
        /* <DEDUP_REMOVED lines=9> */
.L_x_116:
[----:B------:R-:W-:Y:S01]  /*1510*/  LOP3.LUT R19, R15, 0x80000, RZ, 0xfc, !PT ;  /* 0x000800000f137812 */ /* 0x000fe200078efcff */
[----:B------:R-:W-:Y:S01]  /*1520*/  IMAD.MOV.U32 R18, RZ, RZ, R14 ;  /* 0x000000ffff127224 */ /* 0x000fe200078e000e */
[----:B------:R-:W-:Y:S06]  /*1530*/  BRA `(.L_x_114) ;  /* 0x0000000000087947 */ /* 0x000fec0003800000 */
.L_x_115:
[----:B------:R-:W-:Y:S01]  /*1540*/  LOP3.LUT R19, R11, 0x80000, RZ, 0xfc, !PT ;  /* 0x000800000b137812 */ /* 0x000fe200078efcff */
[----:B------:R-:W-:-:S07]  /*1550*/  IMAD.MOV.U32 R18, RZ, RZ, R10 ;  /* 0x000000ffff127224 */ /* 0x000fce00078e000a */
.L_x_114:
[----:B------:R-:W-:Y:S05]  /*1560*/  BSYNC.RECONVERGENT B2 ;  /* 0x0000000000027941 */ /* 0x000fea0003800200 */
.L_x_112:
[----:B------:R-:W-:Y:S02]  /*1570*/  IMAD.MOV.U32 R10, RZ, RZ, R0 ;  /* 0x000000ffff0a7224 */ /* 0x000fe400078e0000 */
[----:B------:R-:W-:Y:S02]  /*1580*/  IMAD.MOV.U32 R11, RZ, RZ, 0x0 ;  /* 0x00000000ff0b7424 */ /* 0x000fe400078e00ff */
[----:B------:R-:W-:Y:S02]  /*1590*/  IMAD.MOV.U32 R12, RZ, RZ, R18 ;  /* 0x000000ffff0c7224 */ /* 0x000fe400078e0012 */
[----:B------:R-:W-:Y:S01]  /*15a0*/  IMAD.MOV.U32 R13, RZ, RZ, R19 ;  /* 0x000000ffff0d7224 */ /* 0x000fe200078e0013 */
[----:B------:R-:W-:Y:S06]  /*15b0*/  RET.REL.NODEC R10 `(_Z19adaptiveaveragepoolIdEvPT_S1_iiiilll) ;  /* 0xffffffe80a907950 */ /* 0x000fec0003c3ffff */
        .weak           $__internal_5_$__cuda_sm3x_div_rn_noftz_f32_slowpath
        .type           $__internal_5_$__cuda_sm3x_div_rn_noftz_f32_slowpath,@function
        .size           $__internal_5_$__cuda_sm3x_div_rn_noftz_f32_slowpath,(.L_x_364 - $__internal_5_$__cuda_sm3x_div_rn_noftz_f32_slowpath)
$__internal_5_$__cuda_sm3x_div_rn_noftz_f32_slowpath:
        /* <DEDUP_REMOVED lines=32> */
[----:B------:R-:W-:Y:S02]  /*17c0*/  @!P1 FFMA R9, R9, 1.84467440737095516160e+19, RZ ;  /* 0x5f80000009099823 */ /* 0x000fe400000000ff */
[----:B------:R-:W-:-:S07]  /*17d0*/  @!P1 VIADD R11, R11, 0x40 ;  /* 0x000000400b0b9836 */ /* 0x000fce0000000000 */
.L_x_118:
[----:B------:R-:W-:Y:S01]  /*17e0*/  LEA R14, R12, 0xc0800000, 0x17 ;  /* 0xc08000000c0e7811 */ /* 0x000fe200078eb8ff */
[----:B------:R-:W-:Y:S01]  /*17f0*/  VIADD R13, R13, 0xffffff81 ;  /* 0xffffff810d0d7836 */ /* 0x000fe20000000000 */
[----:B------:R-:W-:Y:S03]  /*1800*/  BSSY.RECONVERGENT B3, `(.L_x_123) ;  /* 0x0000035000037945 */ /* 0x000fe60003800200 */
[----:B------:R-:W-:Y:S02]  /*1810*/  IMAD.IADD R14, R9, 0x1, -R14 ;  /* 0x00000001090e7824 */ /* 0x000fe400078e0a0e */
[C---:B------:R-:W-:Y:S02]  /*1820*/  IMAD R0, R13.reuse, -0x800000, R0 ;  /* 0xff8000000d007824 */ /* 0x040fe400078e0200 */
[----:B------:R0:W1:Y:S01]  /*1830*/  MUFU.RCP R9, R14 ;  /* 0x0000000e00097308 */ /* 0x0000620000001000 */
[----:B------:R-:W-:Y:S01]  /*1840*/  FADD.FTZ R15, -R14, -RZ ;  /* 0x800000ff0e0f7221 */ /* 0x000fe20000010100 */
[----:B0-----:R-:W-:-:S05]  /*1850*/  IADD3 R14, PT, PT, R13, 0x7f, -R12 ;  /* 0x0000007f0d0e7810 */ /* 0x001fca0007ffe80c */
[----:B------:R-:W-:Y:S02]  /*1860*/  IMAD.IADD R11, R14, 0x1, R11 ;  /* 0x000000010e0b7824 */ /* 0x000fe400078e020b */
[----:B-1----:R-:W-:-:S04]  /*1870*/  FFMA R16, R9, R15, 1 ;  /* 0x3f80000009107423 */ /* 0x002fc8000000000f */
[----:B------:R-:W-:-:S04]  /*1880*/  FFMA R9, R9, R16, R9 ;  /* 0x0000001009097223 */ /* 0x000fc80000000009 */
[----:B------:R-:W-:-:S04]  /*1890*/  FFMA R16, R0, R9, RZ ;  /* 0x0000000900107223 */ /* 0x000fc800000000ff */
[----:B------:R-:W-:-:S04]  /*18a0*/  FFMA R17, R15, R16, R0 ;  /* 0x000000100f117223 */ /* 0x000fc80000000000 */
[----:B------:R-:W-:-:S04]  /*18b0*/  FFMA R16, R9, R17, R16 ;  /* 0x0000001109107223 */ /* 0x000fc80000000010 */
[----:B------:R-:W-:-:S04]  /*18c0*/  FFMA R15, R15, R16, R0 ;  /* 0x000000100f0f7223 */ /* 0x000fc80000000000 */
        /* <DEDUP_REMOVED lines=14> */
[-CC-:B------:R-:W-:Y:S01]  /*19b0*/  FFMA.RZ R11, R9, R15.reuse, R16.reuse ;  /* 0x0000000f090b7223 */ /* 0x180fe2000000c010 */
[----:B------:R-:W-:Y:S02]  /*19c0*/  VIADD R14, R17, 0x20 ;  /* 0x00000020110e7836 */ /* 0x000fe40000000000 */
[-CC-:B------:R-:W-:Y:S01]  /*19d0*/  FFMA.RM R12, R9, R15.reuse, R16.reuse ;  /* 0x0000000f090c7223 */ /* 0x180fe20000004010 */
        /* <DEDUP_REMOVED lines=19> */
.L_x_125:
[----:B------:R-:W-:-:S04]  /*1b10*/  LOP3.LUT R0, R0, 0x80000000, RZ, 0xc0, !PT ;  /* 0x8000000000007812 */ /* 0x000fc800078ec0ff */
[----:B------:R-:W-:Y:S01]  /*1b20*/  LOP3.LUT R0, R0, 0x7f800000, RZ, 0xfc, !PT ;  /* 0x7f80000000007812 */ /* 0x000fe200078efcff */
[----:B------:R-:W-:Y:S06]  /*1b30*/  BRA `(.L_x_126) ;  /* 0x0000000000047947 */ /* 0x000fec0003800000 */
.L_x_124:
[----:B------:R-:W-:-:S07]  /*1b40*/  IMAD R0, R11, 0x800000, R0 ;  /* 0x008000000b007824 */ /* 0x000fce00078e0200 */
.L_x_126:
[----:B------:R-:W-:Y:S05]  /*1b50*/  BSYNC.RECONVERGENT B3 ;  /* 0x0000000000037941 */ /* 0x000fea0003800200 */
.L_x_123:
[----:B------:R-:W-:Y:S05]  /*1b60*/  BRA `(.L_x_127) ;  /* 0x0000000000207947 */ /* 0x000fea0003800000 */
.L_x_122:
[----:B------:R-:W-:-:S04]  /*1b70*/  LOP3.LUT R0, R9, 0x80000000, R0, 0x48, !PT ;  /* 0x8000000009007812 */ /* 0x000fc800078e4800 */
[----:B------:R-:W-:Y:S01]  /*1b80*/  LOP3.LUT R0, R0, 0x7f800000, RZ, 0xfc, !PT ;  /* 0x7f80000000007812 */ /* 0x000fe200078efcff */
[----:B------:R-:W-:Y:S06]  /*1b90*/  BRA `(.L_x_127) ;  /* 0x0000000000147947 */ /* 0x000fec0003800000 */
.L_x_121:
[----:B------:R-:W-:Y:S01]  /*1ba0*/  LOP3.LUT R0, R9, 0x80000000, R0, 0x48, !PT ;  /* 0x8000000009007812 */ /* 0x000fe200078e4800 */
[----:B------:R-:W-:Y:S06]  /*1bb0*/  BRA `(.L_x_127) ;  /* 0x00000000000c7947 */ /* 0x000fec0003800000 */
.L_x_120:
[----:B------:R-:W0:Y:S01]  /*1bc0*/  MUFU.RSQ R0, -QNAN ;  /* 0xffc0000000007908 */ /* 0x000e220000001400 */
[----:B------:R-:W-:Y:S05]  /*1bd0*/  BRA `(.L_x_127) ;  /* 0x0000000000047947 */ /* 0x000fea0003800000 */
.L_x_119:
[----:B------:R-:W-:-:S07]  /*1be0*/  FADD.FTZ R0, R0, R9 ;  /* 0x0000000900007221 */ /* 0x000fce0000010000 */
.L_x_127:
[----:B------:R-:W-:Y:S05]  /*1bf0*/  BSYNC.RECONVERGENT B2 ;  /* 0x0000000000027941 */ /* 0x000fea0003800200 */
.L_x_117:
[----:B------:R-:W-:-:S04]  /*1c00*/  IMAD.MOV.U32 R11, RZ, RZ, 0x0 ;  /* 0x00000000ff0b7424 */ /* 0x000fc800078e00ff */
[----:B0-----:R-:W-:Y:S05]  /*1c10*/  RET.REL.NODEC R10 `(_Z19adaptiveaveragepoolIdEvPT_S1_iiiilll) ;  /* 0xffffffe00af87950 */ /* 0x001fea0003c3ffff */
.L_x_128:
        /* <DEDUP_REMOVED lines=14> */
.L_x_364:


//--------------------- .text._Z24adaptiveaveragegradinputIfEvPT_S1_iiii --------------------------
	.section	.text._Z24adaptiveaveragegradinputIfEvPT_S1_iiii,"ax",@progbits
	.align	128
        .global         _Z24adaptiveaveragegradinputIfEvPT_S1_iiii
        .type           _Z24adaptiveaveragegradinputIfEvPT_S1_iiii,@function
        .size           _Z24adaptiveaveragegradinputIfEvPT_S1_iiii,(.L_x_365 - _Z24adaptiveaveragegradinputIfEvPT_S1_iiii)
        .other          _Z24adaptiveaveragegradinputIfEvPT_S1_iiii,@"STO_CUDA_ENTRY STV_DEFAULT"
_Z24adaptiveaveragegradinputIfEvPT_S1_iiii:
.text._Z24adaptiveaveragegradinputIfEvPT_S1_iiii:
        /* <DEDUP_REMOVED lines=19> */
.L_x_158:
        /* <DEDUP_REMOVED lines=16> */
[----:B------:R-:W-:Y:S05]  /*0230*/  CALL.REL.NOINC `($__internal_6_$__cuda_sm3x_div_rn_noftz_f32_slowpath) ;  /* 0x0000000c00c47944 */ /* 0x000fea0003c00000 */
[----:B------:R-:W-:-:S07]  /*0240*/  MOV R22, R0 ;  /* 0x0000000000167202 */ /* 0x000fce0000000f00 */
.L_x_130:
[----:B------:R-:W-:Y:S05]  /*0250*/  BSYNC.RECONVERGENT B2 ;  /* 0x0000000000027941 */ /* 0x000fea0003800200 */
.L_x_129:
[----:B------:R-:W0:Y:S01]  /*0260*/  LDCU UR4, c[0x0][0x398] ;  /* 0x00007300ff0477ac */ /* 0x000e220008000800 */
[----:B------:R-:W1:Y:S01]  /*0270*/  MUFU.RCP R2, UR6 ;  /* 0x0000000600027d08 */ /* 0x000e620008001000 */
[----:B------:R-:W-:Y:S01]  /*0280*/  VIADD R0, R24, 0x1 ;  /* 0x0000000118007836 */ /* 0x000fe20000000000 */
[----:B------:R-:W-:Y:S01]  /*0290*/  BSSY.RECONVERGENT B2, `(.L_x_131) ;  /* 0x0000011000027945 */ /* 0x000fe20003800200 */
[----:B------:R-:W-:-:S05]  /*02a0*/  IMAD.U32 R3, RZ, RZ, UR6 ;  /* 0x00000006ff037e24 */ /* 0x000fca000f8e00ff */
[----:B------:R-:W-:Y:S01]  /*02b0*/  F2I.FLOOR.NTZ R22, R22 ;  /* 0x0000001600167305 */ /* 0x000fe20000207100 */
        /* <DEDUP_REMOVED lines=9> */
[----:B------:R-:W-:Y:S01]  /*0350*/  MOV R3, R4 ;  /* 0x0000000400037202 */ /* 0x000fe20000000f00 */
[----:B------:R-:W-:Y:S01]  /*0360*/  IMAD.U32 R0, RZ, RZ, UR6 ;  /* 0x00000006ff007e24 */ /* 0x000fe2000f8e00ff */
[----:B------:R-:W-:-:S07]  /*0370*/  MOV R26, 0x390 ;  /* 0x00000390001a7802 */ /* 0x000fce0000000f00 */
[----:B------:R-:W-:Y:S05]  /*0380*/  CALL.REL.NOINC `($__internal_6_$__cuda_sm3x_div_rn_noftz_f32_slowpath) ;  /* 0x0000000c00707944 */ /* 0x000fea0003c00000 */
[----:B------:R-:W-:-:S07]  /*0390*/  IMAD.MOV.U32 R21, RZ, RZ, R0 ;  /* 0x000000ffff157224 */ /* 0x000fce00078e0000 */
.L_x_132:
[----:B------:R-:W-:Y:S05]  /*03a0*/  BSYNC.RECONVERGENT B2 ;  /* 0x0000000000027941 */ /* 0x000fea0003800200 */
.L_x_131:
[----:B------:R-:W0:Y:S01]  /*03b0*/  LDCU UR4, c[0x0][0x394] ;  /* 0x00007280ff0477ac */ /* 0x000e220008000800 */
[----:B------:R-:W-:Y:S01]  /*03c0*/  BSSY.RECONVERGENT B2, `(.L_x_133) ;  /* 0x00000d2000027945 */ /* 0x000fe20003800200 */
[----:B0-----:R-:W-:-:S13]  /*03d0*/  ISETP.GE.AND P0, PT, R23, UR4, PT ;  /* 0x0000000417007c0c */ /* 0x001fda000bf06270 */
[----:B------:R-:W-:Y:S05]  /*03e0*/  @P0 BRA `(.L_x_134) ;  /* 0x0000000c003c0947 */ /* 0x000fea0003800000 */
[----:B------:R-:W0:Y:S02]  /*03f0*/  F2I.CEIL.NTZ R21, R21 ;  /* 0x0000001500157305 */ /* 0x000e24000020b100 */
.L_x_157:
[----:B------:R-:W1:Y:S01]  /*0400*/  LDCU UR4, c[0x0][0x39c] ;  /* 0x00007380ff0477ac */ /* 0x000e620008000800 */
[----:B------:R-:W2:Y:S01]  /*0410*/  MUFU.RCP R0, UR7 ;  /* 0x0000000700007d08 */ /* 0x000ea20008001000 */
[----:B------:R-:W-:Y:S01]  /*0420*/  MOV R5, UR7 ;  /* 0x0000000700057c02 */ /* 0x000fe20008000f00 */
[----:B------:R-:W-:Y:S01]  /*0430*/  BSSY.RECONVERGENT B3, `(.L_x_135) ;  /* 0x000000e000037945 */ /* 0x000fe20003800200 */
[----:B-1----:R-:W-:-:S03]  /*0440*/  IMAD R3, R23, UR4, RZ ;  /* 0x0000000417037c24 */ /* 0x002fc6000f8e02ff */
[C---:B--2---:R-:W-:Y:S02]  /*0450*/  FFMA R5, R0.reuse, -R5, 1 ;  /* 0x3f80000000057423 */ /* 0x044fe40000000805 */
[----:B------:R-:W-:Y:S02]  /*0460*/  I2FP.F32.S32 R3, R3 ;  /* 0x0000000300037245 */ /* 0x000fe40000201400 */
[----:B------:R-:W-:Y:S02]  /*0470*/  FFMA R0, R0, R5, R0 ;  /* 0x0000000500007223 */ /* 0x000fe40000000000 */
[----:B------:R-:W1:Y:S02]  /*0480*/  FCHK P0, R3, UR7 ;  /* 0x0000000703007d02 */ /* 0x000e640008000000 */
[----:B------:R-:W-:-:S04]  /*0490*/  FFMA R2, R3, R0, RZ ;  /* 0x0000000003027223 */ /* 0x000fc800000000ff */
[----:B------:R-:W-:-:S04]  /*04a0*/  FFMA R5, R2, -UR7, R3 ;  /* 0x8000000702057c23 */ /* 0x000fc80008000003 */
[----:B------:R-:W-:Y:S01]  /*04b0*/  FFMA R20, R0, R5, R2 ;  /* 0x0000000500147223 */ /* 0x000fe20000000002 */
[----:B-1----:R-:W-:Y:S06]  /*04c0*/  @!P0 BRA `(.L_x_136) ;  /* 0x0000000000108947 */ /* 0x002fec0003800000 */
[----:B------:R-:W-:Y:S01]  /*04d0*/  IMAD.U32 R0, RZ, RZ, UR7 ;  /* 0x00000007ff007e24 */ /* 0x000fe2000f8e00ff */
[----:B------:R-:W-:-:S07]  /*04e0*/  MOV R26, 0x500 ;  /* 0x00000500001a7802 */ /* 0x000fce0000000f00 */
[----:B0-----:R-:W-:Y:S05]  /*04f0*/  CALL.REL.NOINC `($__internal_6_$__cuda_sm3x_div_rn_noftz_f32_slowpath) ;  /* 0x0000000c00147944 */ /* 0x001fea0003c00000 */
[----:B------:R-:W-:-:S07]  /*0500*/  IMAD.MOV.U32 R20, RZ, RZ, R0 ;  /* 0x000000ffff147224 */ /* 0x000fce00078e0000 */
.L_x_136:
[----:B------:R-:W-:Y:S05]  /*0510*/  BSYNC.RECONVERGENT B3 ;  /* 0x0000000000037941 */ /* 0x000fea0003800200 */
.L_x_135:
[----:B------:R-:W1:Y:S01]  /*0520*/  LDCU UR4, c[0x0][0x39c] ;  /* 0x00007380ff0477ac */ /* 0x000e620008000800 */
[----:B------:R-:W2:Y:S01]  /*0530*/  MUFU.RCP R2, UR7 ;  /* 0x0000000700027d08 */ /* 0x000ea20008001000 */
[----:B------:R-:W-:Y:S01]  /*0540*/  IADD3 R0, PT, PT, R23, 0x1, RZ ;  /* 0x0000000117007810 */ /* 0x000fe20007ffe0ff */
[----:B------:R-:W-:Y:S01]  /*0550*/  IMAD.U32 R3, RZ, RZ, UR7 ;  /* 0x00000007ff037e24 */ /* 0x000fe2000f8e00ff */
[----:B------:R-:W-:Y:S05]  /*0560*/  BSSY.RECONVERGENT B3, `(.L_x_137) ;  /* 0x0000010000037945 */ /* 0x000fea0003800200 */
[----:B------:R-:W-:Y:S01]  /*0570*/  F2I.FLOOR.NTZ R20, R20 ;  /* 0x0000001400147305 */ /* 0x000fe20000207100 */
[----:B-1----:R-:W-:-:S02]  /*0580*/  IMAD R0, R0, UR4, RZ ;  /* 0x0000000400007c24 */ /* 0x002fc4000f8e02ff */
        /* <DEDUP_REMOVED lines=11> */
[----:B0-----:R-:W-:Y:S05]  /*0640*/  CALL.REL.NOINC `($__internal_6_$__cuda_sm3x_div_rn_noftz_f32_slowpath) ;  /* 0x0000000800c07944 */ /* 0x001fea0003c00000 */
[----:B------:R-:W-:-:S07]  /*0650*/  IMAD.MOV.U32 R19, RZ, RZ, R0 ;  /* 0x000000ffff137224 */ /* 0x000fce00078e0000 */
.L_x_138:
[----:B------:R-:W-:Y:S05]  /*0660*/  BSYNC.RECONVERGENT B3 ;  /* 0x0000000000037941 */ /* 0x000fea0003800200 */
.L_x_137:
[----:B0-----:R-:W-:Y:S01]  /*0670*/  ISETP.GE.AND P0, PT, R22, R21, PT ;  /* 0x000000151600720c */ /* 0x001fe20003f06270 */
[----:B------:R-:W-:-:S12]  /*0680*/  BSSY.RECONVERGENT B3, `(.L_x_139) ;  /* 0x00000a0000037945 */ /* 0x000fd80003800200 */
[----:B------:R-:W-:Y:S05]  /*0690*/  @P0 BRA `(.L_x_140) ;  /* 0x0000000800780947 */ /* 0x000fea0003800000 */
[----:B------:R-:W0:Y:S01]  /*06a0*/  S2R R18, SR_CTAID.X ;  /* 0x0000000000127919 */ /* 0x000e220000002500 */
[----:B------:R-:W1:Y:S01]  /*06b0*/  LDCU.64 UR4, c[0x0][0x390] ;  /* 0x00007200ff0477ac */ /* 0x000e620008000a00 */
[----:B------:R-:W2:Y:S01]  /*06c0*/  F2I.CEIL.NTZ R19, R19 ;  /* 0x0000001300137305 */ /* 0x000ea2000020b100 */
[----:B------:R-:W-:Y:S01]  /*06d0*/  SHF.R.S32.HI R4, RZ, 0x1f, R23 ;  /* 0x0000001fff047819 */ /* 0x000fe20000011417 */
[----:B------:R-:W-:Y:S01]  /*06e0*/  IMAD.MOV.U32 R17, RZ, RZ, RZ ;  /* 0x000000ffff117224 */ /* 0x000fe200078e00ff */
[----:B------:R-:W3:Y:S01]  /*06f0*/  LDCU.64 UR14, c[0x0][0x380] ;  /* 0x00007000ff0e77ac */ /* 0x000ee20008000a00 */
[----:B------:R-:W-:Y:S01]  /*0700*/  MOV R16, R22 ;  /* 0x0000001600107202 */ /* 0x000fe20000000f00 */
[----:B-1----:R-:W-:Y:S02]  /*0710*/  UIMAD UR4, UR4, UR5, URZ ;  /* 0x00000005040472a4 */ /* 0x002fe4000f8e02ff */
[----:B------:R-:W-:-:S05]  /*0720*/  IMAD R0, R24, UR5, RZ ;  /* 0x0000000518007c24 */ /* 0x000fca000f8e02ff */
[----:B------:R-:W-:Y:S01]  /*0730*/  SHF.R.S32.HI R3, RZ, 0x1f, R0 ;  /* 0x0000001fff037819 */ /* 0x000fe20000011400 */
[----:B0-----:R-:W-:-:S05]  /*0740*/  IMAD R2, R18, UR4, RZ ;  /* 0x0000000412027c24 */ /* 0x001fca000f8e02ff */
[--C-:B------:R-:W-:Y:S02]  /*0750*/  IADD3 R0, P0, P1, R23, R0, R2.reuse ;  /* 0x0000000017007210 */ /* 0x100fe4000791e002 */
[----:B------:R-:W-:Y:S02]  /*0760*/  SHF.R.S32.HI R2, RZ, 0x1f, R2 ;  /* 0x0000001fff027819 */ /* 0x000fe40000011402 */
[----:B---3--:R-:W-:Y:S02]  /*0770*/  LEA R14, P2, R0, UR14, 0x2 ;  /* 0x0000000e000e7c11 */ /* 0x008fe4000f8410ff */
[----:B------:R-:W-:-:S04]  /*0780*/  IADD3.X R3, PT, PT, R4, R3, R2, P0, P1 ;  /* 0x0000000304037210 */ /* 0x000fc800007e2402 */
[----:B--2---:R-:W-:-:S07]  /*0790*/  LEA.HI.X R15, R0, UR15, R3, 0x2, P2 ;  /* 0x0000000f000f7c11 */ /* 0x004fce00090f1403 */
.L_x_156:
        /* <DEDUP_REMOVED lines=9> */
[----:B------:R-:W-:Y:S01]  /*0830*/  MOV R5, UR8 ;  /* 0x0000000800057c02 */ /* 0x000fe20008000f00 */
[----:B------:R-:W-:Y:S01]  /*0840*/  BSSY.RECONVERGENT B5, `(.L_x_143) ;  /* 0x000000e000057945 */ /* 0x000fe20003800200 */
[----:B0-----:R-:W-:-:S03]  /*0850*/  IMAD R3, R2, UR4, RZ ;  /* 0x0000000402037c24 */ /* 0x001fc6000f8e02ff */
[C---:B-1----:R-:W-:Y:S02]  /*0860*/  FFMA R5, R0.reuse, -R5, 1 ;  /* 0x3f80000000057423 */ /* 0x042fe40000000805 */
[----:B------:R-:W-:Y:S02]  /*0870*/  I2FP.F32.S32 R3, R3 ;  /* 0x0000000300037245 */ /* 0x000fe40000201400 */
[----:B------:R-:W-:Y:S02]  /*0880*/  FFMA R0, R0, R5, R0 ;  /* 0x0000000500007223 */ /* 0x000fe40000000000 */
[----:B------:R-:W0:Y:S02]  /*0890*/  FCHK P0, R3, UR8 ;  /* 0x0000000803007d02 */ /* 0x000e240008000000 */
[----:B------:R-:W-:-:S04]  /*08a0*/  FFMA R2, R3, R0, RZ ;  /* 0x0000000003027223 */ /* 0x000fc800000000ff */
[----:B------:R-:W-:-:S04]  /*08b0*/  FFMA R5, R2, -UR8, R3 ;  /* 0x8000000802057c23 */ /* 0x000fc80008000003 */
[----:B------:R-:W-:Y:S01]  /*08c0*/  FFMA R7, R0, R5, R2 ;  /* 0x0000000500077223 */ /* 0x000fe20000000002 */
[----:B0-----:R-:W-:Y:S06]  /*08d0*/  @!P0 BRA `(.L_x_144) ;  /* 0x0000000000108947 */ /* 0x001fec0003800000 */
[----:B------:R-:W-:Y:S01]  /*08e0*/  IMAD.U32 R0, RZ, RZ, UR8 ;  /* 0x00000008ff007e24 */ /* 0x000fe2000f8e00ff */
[----:B------:R-:W-:-:S07]  /*08f0*/  MOV R26, 0x910 ;  /* 0x00000910001a7802 */ /* 0x000fce0000000f00 */
[----:B------:R-:W-:Y:S05]  /*0900*/  CALL.REL.NOINC `($__internal_6_$__cuda_sm3x_div_rn_noftz_f32_slowpath) ;  /* 0x0000000800107944 */ /* 0x000fea0003c00000 */
[----:B------:R-:W-:-:S07]  /*0910*/  MOV R7, R0 ;  /* 0x0000000000077202 */ /* 0x000fce0000000f00 */
.L_x_144:
[----:B------:R-:W-:Y:S05]  /*0920*/  BSYNC.RECONVERGENT B5 ;  /* 0x0000000000057941 */ /* 0x000fea0003800200 */
.L_x_143:
[----:B------:R-:W0:Y:S01]  /*0930*/  LDCU UR4, c[0x0][0x390] ;  /* 0x00007200ff0477ac */ /* 0x000e220008000800 */
[----:B------:R-:W1:Y:S01]  /*0940*/  MUFU.RCP R2, UR8 ;  /* 0x0000000800027d08 */ /* 0x000e620008001000 */
[----:B------:R-:W-:Y:S01]  /*0950*/  IMAD.U32 R3, RZ, RZ, UR8 ;  /* 0x00000008ff037e24 */ /* 0x000fe2000f8e00ff */
        /* <DEDUP_REMOVED lines=15> */
.L_x_146:
[----:B------:R-:W-:Y:S05]  /*0a50*/  BSYNC.RECONVERGENT B5 ;  /* 0x0000000000057941 */ /* 0x000fea0003800200 */
.L_x_145:
[----:B------:R0:W5:Y:S01]  /*0a60*/  LDG.E R13, desc[UR12][R14.64] ;  /* 0x0000000c0e0d7981 */ /* 0x000162000c1e1900 */
[----:B------:R-:W1:Y:S01]  /*0a70*/  LDCU.64 UR4, c[0x0][0x398] ;  /* 0x00007300ff0477ac */ /* 0x000e620008000a00 */
[----:B------:R-:W2:Y:S01]  /*0a80*/  LDC.64 R2, c[0x0][0x388] ;  /* 0x0000e200ff027b82 */ /* 0x000ea20000000a00 */
[----:B------:R-:W3:Y:S01]  /*0a90*/  F2I.CEIL.NTZ R0, R0 ;  /* 0x0000000000007305 */ /* 0x000ee2000020b100 */
[----:B------:R-:W-:Y:S01]  /*0aa0*/  IADD3 R9, PT, PT, R20, 0x1, RZ ;  /* 0x0000000114097810 */ /* 0x000fe20007ffe0ff */
[----:B------:R-:W4:Y:S01]  /*0ab0*/  LDCU UR11, c[0x0][0x394] ;  /* 0x00007280ff0b77ac */ /* 0x000f220008000800 */
[----:B---3--:R-:W-:Y:S02]  /*0ac0*/  IMAD.IADD R7, R7, 0x1, -R0 ;  /* 0x0000000107077824 */ /* 0x008fe400078e0a00 */
[----:B-1----:R-:W-:Y:S02]  /*0ad0*/  IMAD R4, R18, UR5, RZ ;  /* 0x0000000512047c24 */ /* 0x002fe4000f8e02ff */
[----:B----4-:R-:W-:Y:S01]  /*0ae0*/  IMAD R9, R9, UR11, RZ ;  /* 0x0000000b09097c24 */ /* 0x010fe2000f8e02ff */
[----:B------:R-:W-:Y:S01]  /*0af0*/  I2FP.F32.S32 R7, R7 ;  /* 0x0000000700077245 */ /* 0x000fe20000201400 */
[----:B------:R-:W-:-:S02]  /*0b00*/  IMAD R5, R4, UR4, RZ ;  /* 0x0000000404057c24 */ /* 0x000fc4000f8e02ff */
[----:B------:R-:W-:Y:S02]  /*0b10*/  IMAD R4, R22, UR5, R20 ;  /* 0x0000000516047c24 */ /* 0x000fe4000f8e0214 */
[----:B--2---:R-:W-:-:S04]  /*0b20*/  IMAD.WIDE R2, R5, 0x4, R2 ;  /* 0x0000000405027825 */ /* 0x004fc800078e0202 */
[----:B------:R-:W-:Y:S02]  /*0b30*/  IMAD R11, R17, UR5, R4 ;  /* 0x00000005110b7c24 */ /* 0x000fe4000f8e0204 */
[----:B------:R-:W-:Y:S02]  /*0b40*/  IMAD R8, R20, UR11, RZ ;  /* 0x0000000b14087c24 */ /* 0x000fe4000f8e02ff */
[----:B------:R-:W-:-:S03]  /*0b50*/  IMAD.WIDE R10, R11, 0x4, R2 ;  /* 0x000000040b0a7825 */ /* 0x000fc600078e0202 */
[----:B------:R-:W-:Y:S01]  /*0b60*/  MOV R12, R10 ;  /* 0x0000000a000c7202 */ /* 0x000fe20000000f00 */
[----:B0-----:R-:W-:-:S07]  /*0b70*/  IMAD.MOV.U32 R10, RZ, RZ, R20 ;  /* 0x000000ffff0a7224 */ /* 0x001fce00078e0014 */
.L_x_155:
[----:B------:R-:W0:Y:S01]  /*0b80*/  MUFU.RCP R0, UR9 ;  /* 0x0000000900007d08 */ /* 0x000e220008001000 */
[----:B------:R-:W-:Y:S01]  /*0b90*/  MOV R5, UR9 ;  /* 0x0000000900057c02 */ /* 0x000fe20008000f00 */
[----:B------:R-:W-:Y:S01]  /*0ba0*/  BSSY.RECONVERGENT B5, `(.L_x_147) ;  /* 0x000000d000057945 */ /* 0x000fe20003800200 */
[----:B------:R-:W-:-:S05]  /*0bb0*/  I2FP.F32.S32 R3, R8 ;  /* 0x0000000800037245 */ /* 0x000fca0000201400 */
        /* <DEDUP_REMOVED lines=9> */
[----:B-----5:R-:W-:Y:S05]  /*0c50*/  CALL.REL.NOINC `($__internal_6_$__cuda_sm3x_div_rn_noftz_f32_slowpath) ;  /* 0x00000004003c7944 */ /* 0x020fea0003c00000 */
[----:B------:R-:W-:-:S07]  /*0c60*/  MOV R27, R0 ;  /* 0x00000000001b7202 */ /* 0x000fce0000000f00 */
.L_x_148:
[----:B------:R-:W-:Y:S05]  /*0c70*/  BSYNC.RECONVERGENT B5 ;  /* 0x0000000000057941 */ /* 0x000fea0003800200 */
.L_x_147:
        /* <DEDUP_REMOVED lines=15> */
[----:B-----5:R-:W-:Y:S05]  /*0d70*/  CALL.REL.NOINC `($__internal_6_$__cuda_sm3x_div_rn_noftz_f32_slowpath) ;  /* 0x0000000000f47944 */ /* 0x020fea0003c00000 */
.L_x_150:
[----:B------:R-:W-:Y:S05]  /*0d80*/  BSYNC.RECONVERGENT B5 ;  /* 0x0000000000057941 */ /* 0x000fea0003800200 */
.L_x_149:
[----:B------:R-:W-:Y:S01]  /*0d90*/  IMAD.MOV.U32 R3, RZ, RZ, R11 ;  /* 0x000000ffff037224 */ /* 0x000fe200078e000b */
[----:B------:R-:W-:-:S05]  /*0da0*/  MOV R2, R12 ;  /* 0x0000000c00027202 */ /* 0x000fca0000000f00 */
[----:B------:R-:W2:Y:S01]  /*0db0*/  LDG.E R3, desc[UR12][R2.64] ;  /* 0x0000000c02037981 */ /* 0x000ea2000c1e1900 */
[----:B------:R-:W0:Y:S01]  /*0dc0*/  MUFU.RCP R4, R7 ;  /* 0x0000000700047308 */ /* 0x000e220000001000 */
[----:B------:R-:W-:Y:S07]  /*0dd0*/  BSSY.RECONVERGENT B5, `(.L_x_151) ;  /* 0x000000e000057945 */ /* 0x000fee0003800200 */
[----:B------:R-:W1:Y:S01]  /*0de0*/  F2I.CEIL.NTZ R0, R0 ;  /* 0x0000000000007305 */ /* 0x000e62000020b100 */
[----:B0-----:R-:W-:-:S04]  /*0df0*/  FFMA R5, -R7, R4, 1 ;  /* 0x3f80000007057423 */ /* 0x001fc80000000104 */
[----:B------:R-:W-:Y:S01]  /*0e00*/  FFMA R4, R4, R5, R4 ;  /* 0x0000000504047223 */ /* 0x000fe20000000004 */
[----:B-1----:R-:W-:Y:S02]  /*0e10*/  IADD3 R27, PT, PT, R27, -R0, RZ ;  /* 0x800000001b1b7210 */ /* 0x002fe40007ffe0ff */
[----:B--2---:R-:W0:Y:S01]  /*0e20*/  FCHK P0, R3, R7 ;  /* 0x0000000703007302 */ /* 0x004e220000000000 */
[----:B------:R-:W-:-:S04]  /*0e30*/  FFMA R5, R3, R4, RZ ;  /* 0x0000000403057223 */ /* 0x000fc800000000ff */
[----:B------:R-:W-:-:S04]  /*0e40*/  FFMA R6, -R7, R5, R3 ;  /* 0x0000000507067223 */ /* 0x000fc80000000103 */
[----:B------:R-:W-:Y:S01]  /*0e50*/  FFMA R5, R4, R6, R5 ;  /* 0x0000000604057223 */ /* 0x000fe20000000005 */
[----:B0-----:R-:W-:Y:S06]  /*0e60*/  @!P0 BRA `(.L_x_152) ;  /* 0x0000000000108947 */ /* 0x001fec0003800000 */
[----:B------:R-:W-:Y:S01]  /*0e70*/  IMAD.MOV.U32 R0, RZ, RZ, R7 ;  /* 0x000000ffff007224 */ /* 0x000fe200078e0007 */
[----:B------:R-:W-:-:S07]  /*0e80*/  MOV R26, 0xea0 ;  /* 0x00000ea0001a7802 */ /* 0x000fce0000000f00 */
[----:B-----5:R-:W-:Y:S05]  /*0e90*/  CALL.REL.NOINC `($__internal_6_$__cuda_sm3x_div_rn_noftz_f32_slowpath) ;  /* 0x0000000000ac7944 */ /* 0x020fea0003c00000 */
[----:B------:R-:W-:-:S07]  /*0ea0*/  MOV R5, R0 ;  /* 0x0000000000057202 */ /* 0x000fce0000000f00 */
.L_x_152:
[----:B------:R-:W-:Y:S05]  /*0eb0*/  BSYNC.RECONVERGENT B5 ;  /* 0x0000000000057941 */ /* 0x000fea0003800200 */
.L_x_151:
[----:B------:R-:W-:Y:S01]  /*0ec0*/  I2FP.F32.S32 R4, R27 ;  /* 0x0000001b00047245 */ /* 0x000fe20000201400 */
[----:B------:R-:W-:Y:S03]  /*0ed0*/  BSSY.RECONVERGENT B5, `(.L_x_153) ;  /* 0x000000d000057945 */ /* 0x000fe60003800200 */
[----:B------:R-:W0:Y:S08]  /*0ee0*/  MUFU.RCP R0, R4 ;  /* 0x0000000400007308 */ /* 0x000e300000001000 */
[----:B------:R-:W1:Y:S01]  /*0ef0*/  FCHK P0, R5, R4 ;  /* 0x0000000405007302 */ /* 0x000e620000000000 */
[----:B0-----:R-:W-:-:S04]  /*0f00*/  FFMA R3, -R4, R0, 1 ;  /* 0x3f80000004037423 */ /* 0x001fc80000000100 */
[----:B------:R-:W-:-:S04]  /*0f10*/  FFMA R0, R0, R3, R0 ;  /* 0x0000000300007223 */ /* 0x000fc80000000000 */
[----:B------:R-:W-:-:S04]  /*0f20*/  FFMA R2, R0, R5, RZ ;  /* 0x0000000500027223 */ /* 0x000fc800000000ff */
[----:B------:R-:W-:-:S04]  /*0f30*/  FFMA R3, -R4, R2, R5 ;  /* 0x0000000204037223 */ /* 0x000fc80000000105 */
[----:B------:R-:W-:Y:S01]  /*0f40*/  FFMA R0, R0, R3, R2 ;  /* 0x0000000300007223 */ /* 0x000fe20000000002 */
[----:B-1----:R-:W-:Y:S06]  /*0f50*/  @!P0 BRA `(.L_x_154) ;  /* 0x0000000000108947 */ /* 0x002fec0003800000 */
[----:B------:R-:W-:Y:S01]  /*0f60*/  IMAD.MOV.U32 R3, RZ, RZ, R5 ;  /* 0x000000ffff037224 */ /* 0x000fe200078e0005 */
[----:B------:R-:W-:Y:S02]  /*0f70*/  MOV R0, R4 ;  /* 0x0000000400007202 */ /* 0x000fe40000000f00 */
[----:B------:R-:W-:-:S07]  /*0f80*/  MOV R26, 0xfa0 ;  /* 0x00000fa0001a7802 */ /* 0x000fce0000000f00 */
[----:B-----5:R-:W-:Y:S05]  /*0f90*/  CALL.REL.NOINC `($__internal_6_$__cuda_sm3x_div_rn_noftz_f32_slowpath) ;  /* 0x00000000006c7944 */ /* 0x020fea0003c00000 */
.L_x_154:
[----:B------:R-:W-:Y:S05]  /*0fa0*/  BSYNC.RECONVERGENT B5 ;  /* 0x0000000000057941 */ /* 0x000fea0003800200 */
.L_x_153:
[----:B-----5:R-:W-:Y:S01]  /*0fb0*/  FADD R13, R0, R13 ;  /* 0x0000000d000d7221 */ /* 0x020fe20000000000 */
[----:B------:R-:W0:Y:S01]  /*0fc0*/  LDCU UR4, c[0x0][0x394] ;  /* 0x00007280ff0477ac */ /* 0x000e220008000800 */
[----:B------:R-:W-:Y:S01]  /*0fd0*/  VIADD R10, R10, 0x1 ;  /* 0x000000010a0a7836 */ /* 0x000fe20000000000 */
[----:B------:R-:W-:Y:S02]  /*0fe0*/  IADD3 R12, P1, PT, R12, 0x4, RZ ;  /* 0x000000040c0c7810 */ /* 0x000fe40007f3e0ff */
[----:B------:R1:W-:Y:S02]  /*0ff0*/  STG.E desc[UR12][R14.64], R13 ;  /* 0x0000000d0e007986 */ /* 0x0003e4000c10190c */
[----:B------:R-:W-:Y:S02]  /*1000*/  ISETP.GE.AND P0, PT, R10, R19, PT ;  /* 0x000000130a00720c */ /* 0x000fe40003f06270 */
[----:B------:R-:W-:Y:S02]  /*1010*/  IADD3.X R11, PT, PT, RZ, R11, RZ, P1, !PT ;  /* 0x0000000bff0b7210 */ /* 0x000fe40000ffe4ff */
[----:B0-----:R-:W-:Y:S01]  /*1020*/  IADD3 R8, PT, PT, R8, UR4, RZ ;  /* 0x0000000408087c10 */ /* 0x001fe2000fffe0ff */
[----:B------:R-:W-:-:S08]  /*1030*/  VIADD R9, R9, UR4 ;  /* 0x0000000409097c36 */ /* 0x000fd00008000000 */
[----:B-1----:R-:W-:Y:S05]  /*1040*/  @!P0 BRA `(.L_x_155) ;  /* 0xfffffff800cc8947 */ /* 0x002fea000383ffff */
.L_x_142:
[----:B------:R-:W-:Y:S05]  /*1050*/  BSYNC.RECONVERGENT B4 ;  /* 0x0000000000047941 */ /* 0x000fea0003800200 */
.L_x_141:
[----:B------:R-:W-:Y:S01]  /*1060*/  VIADD R17, R17, 0x1 ;  /* 0x0000000111117836 */ /* 0x000fe20000000000 */
[----:B------:R-:W-:Y:S06]  /*1070*/  @!P2 BRA `(.L_x_156) ;  /* 0xfffffff400c8a947 */ /* 0x000fec000383ffff */
.L_x_140:
[----:B------:R-:W-:Y:S05]  /*1080*/  BSYNC.RECONVERGENT B3 ;  /* 0x0000000000037941 */ /* 0x000fea0003800200 */
.L_x_139:
[----:B------:R-:W0:Y:S01]  /*1090*/  LDCU UR4, c[0x0][0x360] ;  /* 0x00006c00ff0477ac */ /* 0x000e220008000800 */
[----:B------:R-:W1:Y:S01]  /*10a0*/  LDCU UR5, c[0x0][0x394] ;  /* 0x00007280ff0577ac */ /* 0x000e620008000800 */
[----:B0-----:R-:W-:-:S04]  /*10b0*/  IADD3 R23, PT, PT, R23, UR4, RZ ;  /* 0x0000000417177c10 */ /* 0x001fc8000fffe0ff */
[----:B-1----:R-:W-:-:S13]  /*10c0*/  ISETP.GE.AND P0, PT, R23, UR5, PT ;  /* 0x0000000517007c0c */ /* 0x002fda000bf06270 */
[----:B------:R-:W-:Y:S05]  /*10d0*/  @!P0 BRA `(.L_x_157) ;  /* 0xfffffff000c88947 */ /* 0x000fea000383ffff */
.L_x_134:
[----:B------:R-:W-:Y:S05]  /*10e0*/  BSYNC.RECONVERGENT B2 ;  /* 0x0000000000027941 */ /* 0x000fea0003800200 */
.L_x_133:
[----:B------:R-:W0:Y:S01]  /*10f0*/  LDC R3, c[0x0][0x374] ;  /* 0x0000dd00ff037b82 */ /* 0x000e220000000800 */
[----:B------:R-:W1:Y:S01]  /*1100*/  LDCU UR4, c[0x0][0x390] ;  /* 0x00007200ff0477ac */ /* 0x000e620008000800 */
[----:B0-----:R-:W-:-:S05]  /*1110*/  IMAD R24, R3, UR10, R24 ;  /* 0x0000000a03187c24 */ /* 0x001fca000f8e0218 */
[----:B-1----:R-:W-:-:S13]  /*1120*/  ISETP.GE.AND P0, PT, R24, UR4, PT ;  /* 0x0000000418007c0c */ /* 0x002fda000bf06270 */
[----:B------:R-:W-:Y:S05]  /*1130*/  @!P0 BRA `(.L_x_158) ;  /* 0xffffffec00fc8947 */ /* 0x000fea000383ffff */
[----:B------:R-:W-:Y:S05]  /*1140*/  EXIT ;  /* 0x000000000000794d */ /* 0x000fea0003800000 */
        .weak           $__internal_6_$__cuda_sm3x_div_rn_noftz_f32_slowpath
        .type           $__internal_6_$__cuda_sm3x_div_rn_noftz_f32_slowpath,@function
        .size           $__internal_6_$__cuda_sm3x_div_rn_noftz_f32_slowpath,(.L_x_365 - $__internal_6_$__cuda_sm3x_div_rn_noftz_f32_slowpath)
$__internal_6_$__cuda_sm3x_div_rn_noftz_f32_slowpath:
        /* <DEDUP_REMOVED lines=32> */
[----:B------:R-:W-:Y:S02]  /*1350*/  @!P1 FFMA R0, R0, 1.84467440737095516160e+19, RZ ;  /* 0x5f80000000009823 */ /* 0x000fe400000000ff */
[----:B------:R-:W-:-:S07]  /*1360*/  @!P1 IADD3 R25, PT, PT, R25, 0x40, RZ ;  /* 0x0000004019199810 */ /* 0x000fce0007ffe0ff */
.L_x_160:
[----:B------:R-:W-:Y:S01]  /*1370*/  LEA R5, R6, 0xc0800000, 0x17 ;  /* 0xc080000006057811 */ /* 0x000fe200078eb8ff */
[----:B------:R-:W-:Y:S01]  /*1380*/  BSSY.RECONVERGENT B1, `(.L_x_165) ;  /* 0x0000036000017945 */ /* 0x000fe20003800200 */
[----:B------:R-:W-:-:S03]  /*1390*/  IADD3 R4, PT, PT, R4, -0x7f, RZ ;  /* 0xffffff8104047810 */ /* 0x000fc60007ffe0ff */
[----:B------:R-:W-:Y:S01]  /*13a0*/  IMAD.IADD R2, R0, 0x1, -R5 ;  /* 0x0000000100027824 */ /* 0x000fe200078e0a05 */
[C---:B------:R-:W-:Y:S01]  /*13b0*/  IADD3 R6, PT, PT, R4.reuse, 0x7f, -R6 ;  /* 0x0000007f04067810 */ /* 0x040fe20007ffe806 */
[----:B------:R-:W-:Y:S02]  /*13c0*/  IMAD R3, R4, -0x800000, R3 ;  /* 0xff80000004037824 */ /* 0x000fe400078e0203 */
[----:B------:R-:W0:Y:S01]  /*13d0*/  MUFU.RCP R0, R2 ;  /* 0x0000000200007308 */ /* 0x000e220000001000 */
[----:B------:R-:W-:Y:S01]  /*13e0*/  FADD.FTZ R5, -R2, -RZ ;  /* 0x800000ff02057221 */ /* 0x000fe20000010100 */
[----:B------:R-:W-:-:S03]  /*13f0*/  IMAD.IADD R25, R6, 0x1, R25 ;  /* 0x0000000106197824 */ /* 0x000fc600078e0219 */
        /* <DEDUP_REMOVED lines=21> */
[CCC-:B------:R-:W-:Y:S01]  /*1550*/  FFMA.RP R25, R0.reuse, R3.reuse, R4.reuse ;  /* 0x0000000300197223 */ /* 0x1c0fe20000008004 */
[----:B------:R-:W-:Y:S01]  /*1560*/  FFMA.RM R0, R0, R3, R4 ;  /* 0x0000000300007223 */ /* 0x000fe20000004004 */
[C---:B------:R-:W-:Y:S02]  /*1570*/  IADD3 R4, PT, PT, R5.reuse, 0x20, RZ ;  /* 0x0000002005047810 */ /* 0x040fe40007ffe0ff */
[----:B------:R-:W-:Y:S02]  /*1580*/  LOP3.LUT R3, R6, 0x7fffff, RZ, 0xc0, !PT ;  /* 0x007fffff06037812 */ /* 0x000fe400078ec0ff */
[----:B------:R-:W-:Y:S02]  /*1590*/  ISETP.NE.AND P3, PT, R5, RZ, PT ;  /* 0x000000ff0500720c */ /* 0x000fe40003f65270 */
[----:B------:R-:W-:Y:S02]  /*15a0*/  LOP3.LUT R3, R3, 0x800000, RZ, 0xfc, !PT ;  /* 0x0080000003037812 */ /* 0x000fe400078efcff */
[----:B------:R-:W-:Y:S01]  /*15b0*/  ISETP.NE.AND P1, PT, R5, RZ, PT ;  /* 0x000000ff0500720c */ /* 0x000fe20003f25270 */
[----:B------:R-:W-:Y:S01]  /*15c0*/  IMAD.MOV R5, RZ, RZ, -R5 ;  /* 0x000000ffff057224 */ /* 0x000fe200078e0a05 */
[----:B------:R-:W-:-:S02]  /*15d0*/  SHF.L.U32 R4, R3, R4, RZ ;  /* 0x0000000403047219 */ /* 0x000fc400000006ff */
[----:B------:R-:W-:Y:S02]  /*15e0*/  FSETP.NEU.FTZ.AND P0, PT, R25, R0, PT ;  /* 0x000000001900720b */ /* 0x000fe40003f1d000 */
[----:B------:R-:W-:Y:S02]  /*15f0*/  SEL R0, R5, RZ, P3 ;  /* 0x000000ff05007207 */ /* 0x000fe40001800000 */
[----:B------:R-:W-:Y:S02]  /*1600*/  ISETP.NE.AND P1, PT, R4, RZ, P1 ;  /* 0x000000ff0400720c */ /* 0x000fe40000f25270 */
[----:B------:R-:W-:Y:S02]  /*1610*/  SHF.R.U32.HI R0, RZ, R0, R3 ;  /* 0x00000000ff007219 */ /* 0x000fe40000011603 */
[----:B------:R-:W-:Y:S02]  /*1620*/  PLOP3.LUT P0, PT, P0, P1, PT, 0xf8, 0x8f ;  /* 0x00000000008f781c */ /* 0x000fe40000703f70 */
[----:B------:R-:W-:-:S02]  /*1630*/  SHF.R.U32.HI R4, RZ, 0x1, R0 ;  /* 0x00000001ff047819 */ /* 0x000fc40000011600 */
[----:B------:R-:W-:-:S04]  /*1640*/  SEL R3, RZ, 0x1, !P0 ;  /* 0x00000001ff037807 */ /* 0x000fc80004000000 */
[----:B------:R-:W-:-:S04]  /*1650*/  LOP3.LUT R3, R3, 0x1, R4, 0xf8, !PT ;  /* 0x0000000103037812 */ /* 0x000fc800078ef804 */
[----:B------:R-:W-:-:S04]  /*1660*/  LOP3.LUT R3, R3, R0, RZ, 0xc0, !PT ;  /* 0x0000000003037212 */ /* 0x000fc800078ec0ff */
[----:B------:R-:W-:-:S04]  /*1670*/  IADD3 R3, PT, PT, R4, R3, RZ ;  /* 0x0000000304037210 */ /* 0x000fc80007ffe0ff */
[----:B------:R-:W-:Y:S01]  /*1680*/  LOP3.LUT R2, R3, R2, RZ, 0xfc, !PT ;  /* 0x0000000203027212 */ /* 0x000fe200078efcff */
[----:B------:R-:W-:Y:S06]  /*1690*/  BRA `(.L_x_168) ;  /* 0x0000000000107947 */ /* 0x000fec0003800000 */
.L_x_167:
[----:B------:R-:W-:-:S04]  /*16a0*/  LOP3.LUT R2, R2, 0x80000000, RZ, 0xc0, !PT ;  /* 0x8000000002027812 */ /* 0x000fc800078ec0ff */
[----:B------:R-:W-:Y:S01]  /*16b0*/  LOP3.LUT R2, R2, 0x7f800000, RZ, 0xfc, !PT ;  /* 0x7f80000002027812 */ /* 0x000fe200078efcff */
[----:B------:R-:W-:Y:S06]  /*16c0*/  BRA `(.L_x_168) ;  /* 0x0000000000047947 */ /* 0x000fec0003800000 */
.L_x_166:
[----:B------:R-:W-:-:S07]  /*16d0*/  IMAD R2, R25, 0x800000, R2 ;  /* 0x0080000019027824 */ /* 0x000fce00078e0202 */
.L_x_168:
[----:B------:R-:W-:Y:S05]  /*16e0*/  BSYNC.RECONVERGENT B1 ;  /* 0x0000000000017941 */ /* 0x000fea0003800200 */
.L_x_165:
[----:B------:R-:W-:Y:S05]  /*16f0*/  BRA `(.L_x_169) ;  /* 0x0000000000207947 */ /* 0x000fea0003800000 */
.L_x_164:
[----:B------:R-:W-:-:S04]  /*1700*/  LOP3.LUT R0, R0, 0x80000000, R3, 0x48, !PT ;  /* 0x8000000000007812 */ /* 0x000fc800078e4803 */
[----:B------:R-:W-:Y:S01]  /*1710*/  LOP3.LUT R2, R0, 0x7f800000, RZ, 0xfc, !PT ;  /* 0x7f80000000027812 */ /* 0x000fe200078efcff */
[----:B------:R-:W-:Y:S06]  /*1720*/  BRA `(.L_x_169) ;  /* 0x0000000000147947 */ /* 0x000fec0003800000 */
.L_x_163:
[----:B------:R-:W-:Y:S01]  /*1730*/  LOP3.LUT R2, R0, 0x80000000, R3, 0x48, !PT ;  /* 0x8000000000027812 */ /* 0x000fe200078e4803 */
[----:B------:R-:W-:Y:S06]  /*1740*/  BRA `(.L_x_169) ;  /* 0x00000000000c7947 */ /* 0x000fec0003800000 */
.L_x_162:
[----:B------:R-:W0:Y:S01]  /*1750*/  MUFU.RSQ R2, -QNAN ;  /* 0xffc0000000027908 */ /* 0x000e220000001400 */
[----:B------:R-:W-:Y:S05]  /*1760*/  BRA `(.L_x_169) ;  /* 0x0000000000047947 */ /* 0x000fea0003800000 */
.L_x_161:
[----:B------:R-:W-:-:S07]  /*1770*/  FADD.FTZ R2, R3, R0 ;  /* 0x0000000003027221 */ /* 0x000fce0000010000 */
.L_x_169:
[----:B------:R-:W-:Y:S05]  /*1780*/  BSYNC.RECONVERGENT B0 ;  /* 0x0000000000007941 */ /* 0x000fea0003800200 */
.L_x_159:
[----:B------:R-:W-:Y:S01]  /*1790*/  HFMA2 R3, -RZ, RZ, 0, 0 ;  /* 0x00000000ff037431 */ /* 0x000fe200000001ff */
[----:B0-----:R-:W-:Y:S01]  /*17a0*/  MOV R0, R2 ;  /* 0x0000000200007202 */ /* 0x001fe20000000f00 */
[----:B------:R-:W-:-:S04]  /*17b0*/  IMAD.MOV.U32 R2, RZ, RZ, R26 ;  /* 0x000000ffff027224 */ /* 0x000fc800078e001a */
[----:B------:R-:W-:Y:S05]  /*17c0*/  RET.REL.NODEC R2 `(_Z24adaptiveaveragegradinputIfEvPT_S1_iiii) ;  /* 0xffffffe8020c7950 */ /* 0x000fea0003c3ffff */
.L_x_170:
        /* <DEDUP_REMOVED lines=11> */
.L_x_365:


//--------------------- .text._Z30atomicadaptiveaveragegradinputIfEvPT_S1_iiii --------------------------
	.section	.text._Z30atomicadaptiveaveragegradinputIfEvPT_S1_iiii,"ax",@progbits
	.align	128
        .global         _Z30atomicadaptiveaveragegradinputIfEvPT_S1_iiii
        .type           _Z30atomicadaptiveaveragegradinputIfEvPT_S1_iiii,@function
        .size           _Z30atomicadaptiveaveragegradinputIfEvPT_S1_iiii,(.L_x_366 - _Z30atomicadaptiveaveragegradinputIfEvPT_S1_iiii)
        .other          _Z30atomicadaptiveaveragegradinputIfEvPT_S1_iiii,@"STO_CUDA_ENTRY STV_DEFAULT"
_Z30atomicadaptiveaveragegradinputIfEvPT_S1_iiii:
.text._Z30atomicadaptiveaveragegradinputIfEvPT_S1_iiii:
        /* <DEDUP_REMOVED lines=12> */
.L_x_192:
        /* <DEDUP_REMOVED lines=15> */
[----:B-1----:R-:W-:Y:S05]  /*01b0*/  CALL.REL.NOINC `($__internal_7_$__cuda_sm3x_div_rn_noftz_f32_slowpath) ;  /* 0x00000008006c7944 */ /* 0x002fea0003c00000 */
[----:B------:R-:W-:-:S07]  /*01c0*/  IMAD.MOV.U32 R4, RZ, RZ, R0 ;  /* 0x000000ffff047224 */ /* 0x000fce00078e0000 */
.L_x_172:
[----:B-1----:R-:W-:Y:S05]  /*01d0*/  BSYNC.RECONVERGENT B0 ;  /* 0x0000000000007941 */ /* 0x002fea0003800200 */
.L_x_171:
        /* <DEDUP_REMOVED lines=14> */
[----:B------:R-:W-:Y:S01]  /*02c0*/  MOV R0, R10 ;  /* 0x0000000a00007202 */ /* 0x000fe20000000f00 */
[----:B------:R-:W-:Y:S01]  /*02d0*/  IMAD.MOV.U32 R3, RZ, RZ, R9 ;  /* 0x000000ffff037224 */ /* 0x000fe200078e0009 */
[----:B------:R-:W-:-:S07]  /*02e0*/  MOV R14, 0x300 ;  /* 0x00000300000e7802 */ /* 0x000fce0000000f00 */
[----:B------:R-:W-:Y:S05]  /*02f0*/  CALL.REL.NOINC `($__internal_7_$__cuda_sm3x_div_rn_noftz_f32_slowpath) ;  /* 0x00000008001c7944 */ /* 0x000fea0003c00000 */
.L_x_174:
[----:B------:R-:W-:Y:S05]  /*0300*/  BSYNC.RECONVERGENT B0 ;  /* 0x0000000000007941 */ /* 0x000fea0003800200 */
.L_x_173:
[----:B------:R-:W0:Y:S01]  /*0310*/  LDCU UR4, c[0x0][0x39c] ;  /* 0x00007380ff0477ac */ /* 0x000e220008000800 */
[----:B------:R-:W-:Y:S01]  /*0320*/  BSSY.RECONVERGENT B0, `(.L_x_175) ;  /* 0x000007e000007945 */ /* 0x000fe20003800200 */
[----:B0-----:R-:W-:-:S13]  /*0330*/  ISETP.GE.AND P0, PT, R2, UR4, PT ;  /* 0x0000000402007c0c */ /* 0x001fda000bf06270 */
[----:B------:R-:W-:Y:S05]  /*0340*/  @P0 BRA `(.L_x_176) ;  /* 0x0000000400ec0947 */ /* 0x000fea0003800000 */
[----:B------:R-:W0:Y:S01]  /*0350*/  S2R R18, SR_CTAID.X ;  /* 0x0000000000127919 */ /* 0x000e220000002500 */
[----:B------:R-:W0:Y:S01]  /*0360*/  LDCU.64 UR4, c[0x0][0x390] ;  /* 0x00007200ff0477ac */ /* 0x000e220008000a00 */
[----:B------:R-:W1:Y:S01]  /*0370*/  LDC.64 R12, c[0x0][0x380] ;  /* 0x0000e000ff0c7b82 */ /* 0x000e620000000a00 */
[----:B------:R-:W2:Y:S02]  /*0380*/  F2I.CEIL.NTZ R3, R0 ;  /* 0x0000000000037305 */ /* 0x000ea4000020b100 */
[----:B--2---:R-:W-:-:S05]  /*0390*/  IMAD.IADD R8, R3, 0x1, -R4 ;  /* 0x0000000103087824 */ /* 0x004fca00078e0a04 */
[----:B------:R-:W-:Y:S01]  /*03a0*/  I2FP.F32.S32 R10, R8 ;  /* 0x00000008000a7245 */ /* 0x000fe20000201400 */
[----:B0-----:R-:W-:-:S04]  /*03b0*/  IMAD R5, R18, UR5, RZ ;  /* 0x0000000512057c24 */ /* 0x001fc8000f8e02ff */
[----:B------:R-:W-:-:S04]  /*03c0*/  IMAD R5, R5, UR4, RZ ;  /* 0x0000000405057c24 */ /* 0x000fc8000f8e02ff */
[----:B-1----:R-:W-:-:S04]  /*03d0*/  IMAD.WIDE R12, R5, 0x4, R12 ;  /* 0x00000004050c7825 */ /* 0x002fc800078e020c */
[----:B------:R-:W-:-:S04]  /*03e0*/  IMAD R5, R4, UR5, RZ ;  /* 0x0000000504057c24 */ /* 0x000fc8000f8e02ff */
[----:B------:R-:W-:-:S07]  /*03f0*/  IMAD.WIDE R4, R5, 0x4, R12 ;  /* 0x0000000405047825 */ /* 0x000fce00078e020c */
.L_x_191:
        /* <DEDUP_REMOVED lines=14> */
[----:B------:R-:W-:Y:S05]  /*04e0*/  CALL.REL.NOINC `($__internal_7_$__cuda_sm3x_div_rn_noftz_f32_slowpath) ;  /* 0x0000000400a07944 */ /* 0x000fea0003c00000 */
[----:B------:R-:W-:-:S07]  /*04f0*/  MOV R13, R0 ;  /* 0x00000000000d7202 */ /* 0x000fce0000000f00 */
.L_x_178:
[----:B------:R-:W-:Y:S05]  /*0500*/  BSYNC.RECONVERGENT B1 ;  /* 0x0000000000017941 */ /* 0x000fea0003800200 */
.L_x_177:
        /* <DEDUP_REMOVED lines=17> */
[----:B------:R-:W-:Y:S05]  /*0620*/  CALL.REL.NOINC `($__internal_7_$__cuda_sm3x_div_rn_noftz_f32_slowpath) ;  /* 0x0000000400507944 */ /* 0x000fea0003c00000 */
[----:B------:R-:W-:-:S07]  /*0630*/  MOV R3, R0 ;  /* 0x0000000000037202 */ /* 0x000fce0000000f00 */
.L_x_180:
[----:B------:R-:W-:Y:S05]  /*0640*/  BSYNC.RECONVERGENT B1 ;  /* 0x0000000000017941 */ /* 0x000fea0003800200 */
.L_x_179:
        /* <DEDUP_REMOVED lines=14> */
[----:B------:R-:W-:-:S05]  /*0730*/  LEA.HI.X R15, R16, UR9, R15, 0x2, P0 ;  /* 0x00000009100f7c11 */ /* 0x000fca00080f140f */
[----:B------:R-:W2:Y:S01]  /*0740*/  LDG.E R0, desc[UR6][R14.64] ;  /* 0x000000060e007981 */ /* 0x000ea2000c1e1900 */
[----:B------:R-:W0:Y:S01]  /*0750*/  F2I.CEIL.NTZ R12, R3 ;  /* 0x00000003000c7305 */ /* 0x000e22000020b100 */
[----:B------:R-:W-:Y:S01]  /*0760*/  BSSY.RECONVERGENT B2, `(.L_x_183) ;  /* 0x000000e000027945 */ /* 0x000fe20003800200 */
[----:B0-----:R-:W-:-:S05]  /*0770*/  IMAD.IADD R12, R12, 0x1, -R13 ;  /* 0x000000010c0c7824 */ /* 0x001fca00078e0a0d */
[----:B------:R-:W-:-:S04]  /*0780*/  I2FP.F32.S32 R3, R12 ;  /* 0x0000000c00037245 */ /* 0x000fc80000201400 */
[----:B------:R-:W0:Y:S02]  /*0790*/  MUFU.RCP R16, R3 ;  /* 0x0000000300107308 */ /* 0x000e240000001000 */
[----:B0-----:R-:W-:-:S04]  /*07a0*/  FFMA R17, -R3, R16, 1 ;  /* 0x3f80000003117423 */ /* 0x001fc80000000110 */
[----:B------:R-:W-:Y:S02]  /*07b0*/  FFMA R17, R16, R17, R16 ;  /* 0x0000001110117223 */ /* 0x000fe40000000010 */
[----:B--2---:R-:W0:Y:S02]  /*07c0*/  FCHK P0, R0, R3 ;  /* 0x0000000300007302 */ /* 0x004e240000000000 */
[----:B------:R-:W-:-:S04]  /*07d0*/  FFMA R16, R0, R17, RZ ;  /* 0x0000001100107223 */ /* 0x000fc800000000ff */
[----:B------:R-:W-:-:S04]  /*07e0*/  FFMA R19, -R3, R16, R0 ;  /* 0x0000001003137223 */ /* 0x000fc80000000100 */
[----:B------:R-:W-:Y:S01]  /*07f0*/  FFMA R17, R17, R19, R16 ;  /* 0x0000001311117223 */ /* 0x000fe20000000010 */
[----:B0-----:R-:W-:Y:S06]  /*0800*/  @!P0 BRA `(.L_x_184) ;  /* 0x00000000000c8947 */ /* 0x001fec0003800000 */
[----:B------:R-:W-:-:S07]  /*0810*/  MOV R14, 0x830 ;  /* 0x00000830000e7802 */ /* 0x000fce0000000f00 */
[----:B------:R-:W-:Y:S05]  /*0820*/  CALL.REL.NOINC `($__internal_7_$__cuda_sm3x_div_rn_noftz_f32_slowpath) ;  /* 0x0000000000d07944 */ /* 0x000fea0003c00000 */
[----:B------:R-:W-:-:S07]  /*0830*/  IMAD.MOV.U32 R17, RZ, RZ, R0 ;  /* 0x000000ffff117224 */ /* 0x000fce00078e0000 */
.L_x_184:
[----:B------:R-:W-:Y:S05]  /*0840*/  BSYNC.RECONVERGENT B2 ;  /* 0x0000000000027941 */ /* 0x000fea0003800200 */
.L_x_183:
[----:B------:R-:W0:Y:S01]  /*0850*/  MUFU.RCP R3, R10 ;  /* 0x0000000a00037308 */ /* 0x000e220000001000 */
[----:B------:R-:W-:Y:S07]  /*0860*/  BSSY.RECONVERGENT B2, `(.L_x_185) ;  /* 0x000000d000027945 */ /* 0x000fee0003800200 */
        /* <DEDUP_REMOVED lines=10> */
[----:B------:R-:W-:Y:S05]  /*0910*/  CALL.REL.NOINC `($__internal_7_$__cuda_sm3x_div_rn_noftz_f32_slowpath) ;  /* 0x0000000000947944 */ /* 0x000fea0003c00000 */
[----:B------:R-:W-:-:S07]  /*0920*/  IMAD.MOV.U32 R3, RZ, RZ, R0 ;  /* 0x000000ffff037224 */ /* 0x000fce00078e0000 */
.L_x_186:
[----:B------:R-:W-:Y:S05]  /*0930*/  BSYNC.RECONVERGENT B2 ;  /* 0x0000000000027941 */ /* 0x000fea0003800200 */
.L_x_185:
[----:B------:R-:W-:-:S04]  /*0940*/  IMAD.WIDE R14, R13, 0x4, R4 ;  /* 0x000000040d0e7825 */ /* 0x000fc800078e0204 */
[----:B------:R-:W-:-:S07]  /*0950*/  IMAD.MOV.U32 R13, RZ, RZ, RZ ;  /* 0x000000ffff0d7224 */ /* 0x000fce00078e00ff */
.L_x_190:
[----:B0-----:R-:W0:Y:S01]  /*0960*/  LDCU UR4, c[0x0][0x394] ;  /* 0x00007280ff0477ac */ /* 0x001e220008000800 */
[----:B------:R-:W-:Y:S01]  /*0970*/  ISETP.GE.AND P1, PT, R12, 0x1, PT ;  /* 0x000000010c00780c */ /* 0x000fe20003f26270 */
[----:B------:R-:W-:Y:S01]  /*0980*/  BSSY.RECONVERGENT B2, `(.L_x_187) ;  /* 0x0000010000027945 */ /* 0x000fe20003800200 */
[C---:B0-----:R-:W-:Y:S01]  /*0990*/  IMAD.WIDE R16, R13.reuse, UR4, RZ ;  /* 0x000000040d107c25 */ /* 0x041fe2000f8e02ff */
[----:B------:R-:W-:Y:S02]  /*09a0*/  IADD3 R13, PT, PT, R13, 0x1, RZ ;  /* 0x000000010d0d7810 */ /* 0x000fe40007ffe0ff */
[C---:B------:R-:W-:Y:S02]  /*09b0*/  LEA R0, P2, R16.reuse, R14, 0x2 ;  /* 0x0000000e10007211 */ /* 0x040fe400078410ff */
[----:B------:R-:W-:Y:S02]  /*09c0*/  ISETP.GE.AND P0, PT, R13, R8, PT ;  /* 0x000000080d00720c */ /* 0x000fe40003f06270 */
[----:B------:R-:W-:-:S04]  /*09d0*/  LEA.HI.X R21, R16, R15, R17, 0x2, P2 ;  /* 0x0000000f10157211 */ /* 0x000fc800010f1411 */
[----:B------:R-:W-:Y:S07]  /*09e0*/  @!P1 BRA `(.L_x_188) ;  /* 0x0000000000249947 */ /* 0x000fee0003800000 */
[----:B------:R-:W-:-:S07]  /*09f0*/  IMAD.MOV.U32 R19, RZ, RZ, RZ ;  /* 0x000000ffff137224 */ /* 0x000fce00078e00ff */
.L_x_189:
[----:B------:R-:W-:Y:S01]  /*0a00*/  VIADD R19, R19, 0x1 ;  /* 0x0000000113137836 */ /* 0x000fe20000000000 */
[----:B0-----:R-:W-:Y:S01]  /*0a10*/  MOV R17, R21 ;  /* 0x0000001500117202 */ /* 0x001fe20000000f00 */
[----:B------:R-:W-:-:S03]  /*0a20*/  IMAD.MOV.U32 R16, RZ, RZ, R0 ;  /* 0x000000ffff107224 */ /* 0x000fc600078e0000 */
[----:B------:R-:W-:Y:S02]  /*0a30*/  ISETP.GE.AND P1, PT, R19, R12, PT ;  /* 0x0000000c1300720c */ /* 0x000fe40003f26270 */
[----:B------:R-:W-:Y:S01]  /*0a40*/  IADD3 R0, P2, PT, R0, 0x4, RZ ;  /* 0x0000000400007810 */ /* 0x000fe20007f5e0ff */
[----:B------:R0:W-:Y:S04]  /*0a50*/  REDG.E.ADD.F32.FTZ.RN.STRONG.GPU desc[UR6][R16.64], R3 ;  /* 0x00000003100079a6 */ /* 0x0001e8000c12f306 */
[----:B------:R-:W-:-:S06]  /*0a60*/  IMAD.X R21, RZ, RZ, R21, P2 ;  /* 0x000000ffff157224 */ /* 0x000fcc00010e0615 */
[----:B------:R-:W-:Y:S05]  /*0a70*/  @!P1 BRA `(.L_x_189) ;  /* 0xfffffffc00e09947 */ /* 0x000fea000383ffff */
.L_x_188:
[----:B------:R-:W-:Y:S05]  /*0a80*/  BSYNC.RECONVERGENT B2 ;  /* 0x0000000000027941 */ /* 0x000fea0003800200 */
.L_x_187:
[----:B------:R-:W-:Y:S05]  /*0a90*/  @!P0 BRA `(.L_x_190) ;  /* 0xfffffffc00b08947 */ /* 0x000fea000383ffff */
.L_x_182:
[----:B------:R-:W-:Y:S05]  /*0aa0*/  BSYNC.RECONVERGENT B1 ;  /* 0x0000000000017941 */ /* 0x000fea0003800200 */
.L_x_181:
[----:B------:R-:W1:Y:S01]  /*0ab0*/  LDCU UR4, c[0x0][0x360] ;  /* 0x00006c00ff0477ac */ /* 0x000e620008000800 */
[----:B------:R-:W2:Y:S01]  /*0ac0*/  LDCU UR5, c[0x0][0x39c] ;  /* 0x00007380ff0577ac */ /* 0x000ea20008000800 */
[----:B-1----:R-:W-:-:S04]  /*0ad0*/  IADD3 R2, PT, PT, R2, UR4, RZ ;  /* 0x0000000402027c10 */ /* 0x002fc8000fffe0ff */
[----:B--2---:R-:W-:-:S13]  /*0ae0*/  ISETP.GE.AND P0, PT, R2, UR5, PT ;  /* 0x0000000502007c0c */ /* 0x004fda000bf06270 */
[----:B------:R-:W-:Y:S05]  /*0af0*/  @!P0 BRA `(.L_x_191) ;  /* 0xfffffff800408947 */ /* 0x000fea000383ffff */
.L_x_176:
[----:B------:R-:W-:Y:S05]  /*0b00*/  BSYNC.RECONVERGENT B0 ;  /* 0x0000000000007941 */ /* 0x000fea0003800200 */
.L_x_175:
[----:B------:R-:W1:Y:S01]  /*0b10*/  LDCU UR4, c[0x0][0x374] ;  /* 0x00006e80ff0477ac */ /* 0x000e620008000800 */
[----:B------:R-:W2:Y:S01]  /*0b20*/  LDCU UR5, c[0x0][0x398] ;  /* 0x00007300ff0577ac */ /* 0x000ea20008000800 */
[----:B-1----:R-:W-:-:S05]  /*0b30*/  IMAD R6, R11, UR4, R6 ;  /* 0x000000040b067c24 */ /* 0x002fca000f8e0206 */
[----:B--2---:R-:W-:-:S13]  /*0b40*/  ISETP.GE.AND P0, PT, R6, UR5, PT ;  /* 0x0000000506007c0c */ /* 0x004fda000bf06270 */
[----:B------:R-:W-:Y:S05]  /*0b50*/  @!P0 BRA `(.L_x_192) ;  /* 0xfffffff400588947 */ /* 0x000fea000383ffff */
[----:B------:R-:W-:Y:S05]  /*0b60*/  EXIT ;  /* 0x000000000000794d */ /* 0x000fea0003800000 */
        .weak           $__internal_7_$__cuda_sm3x_div_rn_noftz_f32_slowpath
        .type           $__internal_7_$__cuda_sm3x_div_rn_noftz_f32_slowpath,@function
        .size           $__internal_7_$__cuda_sm3x_div_rn_noftz_f32_slowpath,(.L_x_366 - $__internal_7_$__cuda_sm3x_div_rn_noftz_f32_slowpath)
$__internal_7_$__cuda_sm3x_div_rn_noftz_f32_slowpath:
        /* <DEDUP_REMOVED lines=9> */
[----:B------:R-:W-:Y:S01]  /*0c00*/  @!P0 MOV R16, RZ ;  /* 0x000000ff00108202 */ /* 0x000fe20000000f00 */
        /* <DEDUP_REMOVED lines=24> */
.L_x_194:
[----:B------:R-:W-:Y:S01]  /*0d90*/  LEA R20, R15, 0xc0800000, 0x17 ;  /* 0xc08000000f147811 */ /* 0x000fe200078eb8ff */
[----:B------:R-:W-:Y:S01]  /*0da0*/  VIADD R19, R19, 0xffffff81 ;  /* 0xffffff8113137836 */ /* 0x000fe20000000000 */
[----:B------:R-:W-:Y:S03]  /*0db0*/  BSSY.RECONVERGENT B4, `(.L_x_199) ;  /* 0x0000035000047945 */ /* 0x000fe60003800200 */
[----:B------:R-:W-:Y:S02]  /*0dc0*/  IMAD.IADD R21, R3, 0x1, -R20 ;  /* 0x0000000103157824 */ /* 0x000fe400078e0a14 */
[C---:B------:R-:W-:Y:S01]  /*0dd0*/  IMAD R0, R19.reuse, -0x800000, R0 ;  /* 0xff80000013007824 */ /* 0x040fe200078e0200 */
[----:B------:R-:W-:Y:S01]  /*0de0*/  IADD3 R19, PT, PT, R19, 0x7f, -R15 ;  /* 0x0000007f13137810 */ /* 0x000fe20007ffe80f */
[----:B------:R-:W0:Y:S01]  /*0df0*/  MUFU.RCP R3, R21 ;  /* 0x0000001500037308 */ /* 0x000e220000001000 */
[----:B------:R-:W-:-:S02]  /*0e00*/  FADD.FTZ R17, -R21, -RZ ;  /* 0x800000ff15117221 */ /* 0x000fc40000010100 */
[----:B------:R-:W-:Y:S02]  /*0e10*/  IADD3 R19, PT, PT, R19, R16, RZ ;  /* 0x0000001013137210 */ /* 0x000fe40007ffe0ff */
        /* <DEDUP_REMOVED lines=21> */
[C---:B------:R-:W-:Y:S02]  /*0f70*/  ISETP.NE.AND P2, PT, R21.reuse, RZ, PT ;  /* 0x000000ff1500720c */ /* 0x040fe40003f45270 */
[----:B------:R-:W-:Y:S02]  /*0f80*/  ISETP.NE.AND P1, PT, R21, RZ, PT ;  /* 0x000000ff1500720c */ /* 0x000fe40003f25270 */
[----:B------:R-:W-:Y:S01]  /*0f90*/  LOP3.LUT R16, R15, 0x7fffff, RZ, 0xc0, !PT ;  /* 0x007fffff0f107812 */ /* 0x000fe200078ec0ff */
[CCC-:B------:R-:W-:Y:S01]  /*0fa0*/  FFMA.RP R15, R3.reuse, R17.reuse, R20.reuse ;  /* 0x00000011030f7223 */ /* 0x1c0fe20000008014 */
[----:B------:R-:W-:Y:S01]  /*0fb0*/  FFMA.RM R20, R3, R17, R20 ;  /* 0x0000001103147223 */ /* 0x000fe20000004014 */
[----:B------:R-:W-:Y:S01]  /*0fc0*/  IADD3 R3, PT, PT, R21, 0x20, RZ ;  /* 0x0000002015037810 */ /* 0x000fe20007ffe0ff */
        /* <DEDUP_REMOVED lines=15> */
.L_x_201:
[----:B------:R-:W-:-:S04]  /*10c0*/  LOP3.LUT R0, R0, 0x80000000, RZ, 0xc0, !PT ;  /* 0x8000000000007812 */ /* 0x000fc800078ec0ff */
[----:B------:R-:W-:Y:S01]  /*10d0*/  LOP3.LUT R0, R0, 0x7f800000, RZ, 0xfc, !PT ;  /* 0x7f80000000007812 */ /* 0x000fe200078efcff */
[----:B------:R-:W-:Y:S06]  /*10e0*/  BRA `(.L_x_202) ;  /* 0x0000000000047947 */ /* 0x000fec0003800000 */
.L_x_200:
[----:B------:R-:W-:-:S07]  /*10f0*/  LEA R0, R19, R0, 0x17 ;  /* 0x0000000013007211 */ /* 0x000fce00078eb8ff */
.L_x_202:
[----:B------:R-:W-:Y:S05]  /*1100*/  BSYNC.RECONVERGENT B4 ;  /* 0x0000000000047941 */ /* 0x000fea0003800200 */
.L_x_199:
[----:B------:R-:W-:Y:S05]  /*1110*/  BRA `(.L_x_203) ;  /* 0x0000000000207947 */ /* 0x000fea0003800000 */
.L_x_198:
[----:B------:R-:W-:-:S04]  /*1120*/  LOP3.LUT R0, R3, 0x80000000, R0, 0x48, !PT ;  /* 0x8000000003007812 */ /* 0x000fc800078e4800 */
[----:B------:R-:W-:Y:S01]  /*1130*/  LOP3.LUT R0, R0, 0x7f800000, RZ, 0xfc, !PT ;  /* 0x7f80000000007812 */ /* 0x000fe200078efcff */
[----:B------:R-:W-:Y:S06]  /*1140*/  BRA `(.L_x_203) ;  /* 0x0000000000147947 */ /* 0x000fec0003800000 */
.L_x_197:
[----:B------:R-:W-:Y:S01]  /*1150*/  LOP3.LUT R0, R3, 0x80000000, R0, 0x48, !PT ;  /* 0x8000000003007812 */ /* 0x000fe200078e4800 */
[----:B------:R-:W-:Y:S06]  /*1160*/  BRA `(.L_x_203) ;  /* 0x00000000000c7947 */ /* 0x000fec0003800000 */
.L_x_196:
[----:B------:R-:W0:Y:S01]  /*1170*/  MUFU.RSQ R0, -QNAN ;  /* 0xffc0000000007908 */ /* 0x000e220000001400 */
[----:B------:R-:W-:Y:S05]  /*1180*/  BRA `(.L_x_203) ;  /* 0x0000000000047947 */ /* 0x000fea0003800000 */
.L_x_195:
[----:B------:R-:W-:-:S07]  /*1190*/  FADD.FTZ R0, R0, R3 ;  /* 0x0000000300007221 */ /* 0x000fce0000010000 */
.L_x_203:
[----:B------:R-:W-:Y:S05]  /*11a0*/  BSYNC.RECONVERGENT B3 ;  /* 0x0000000000037941 */ /* 0x000fea0003800200 */
.L_x_193:
[----:B------:R-:W-:-:S04]  /*11b0*/  IMAD.MOV.U32 R15, RZ, RZ, 0x0 ;  /* 0x00000000ff0f7424 */ /* 0x000fc800078e00ff */
[----:B0-----:R-:W-:Y:S05]  /*11c0*/  RET.REL.NODEC R14 `(_Z30atomicadaptiveaveragegradinputIfEvPT_S1_iiii) ;  /* 0xffffffec0e8c7950 */ /* 0x001fea0003c3ffff */
.L_x_204:
        /* <DEDUP_REMOVED lines=11> */
.L_x_366:


//--------------------- .text._Z19adaptiveaveragepoolIfEvPT_S1_iiiilll --------------------------
	.section	.text._Z19adaptiveaveragepoolIfEvPT_S1_iiiilll,"ax",@progbits
	.align	128
        .global         _Z19adaptiveaveragepoolIfEvPT_S1_iiiilll
        .type           _Z19adaptiveaveragepoolIfEvPT_S1_iiiilll,@function
        .size           _Z19adaptiveaveragepoolIfEvPT_S1_iiiilll,(.L_x_367 - _Z19adaptiveaveragepoolIfEvPT_S1_iiiilll)
        .other          _Z19adaptiveaveragepoolIfEvPT_S1_iiiilll,@"STO_CUDA_ENTRY STV_DEFAULT"
_Z19adaptiveaveragepoolIfEvPT_S1_iiiilll:
.text._Z19adaptiveaveragepoolIfEvPT_S1_iiiilll:
        /* <DEDUP_REMOVED lines=15> */
.L_x_230:
[----:B------:R-:W0:Y:S01]  /*00f0*/  LDCU UR4, c[0x0][0x390] ;  /* 0x00007200ff0477ac */ /* 0x000e220008000800 */
        /* <DEDUP_REMOVED lines=14> */
[----:B------:R-:W-:Y:S05]  /*01e0*/  CALL.REL.NOINC `($__internal_8_$__cuda_sm3x_div_rn_noftz_f32_slowpath) ;  /* 0x0000000c004c7944 */ /* 0x000fea0003c00000 */
[----:B------:R-:W-:-:S07]  /*01f0*/  IMAD.MOV.U32 R6, RZ, RZ, R0 ;  /* 0x000000ffff067224 */ /* 0x000fce00078e0000 */
.L_x_206:
[----:B------:R-:W-:Y:S05]  /*0200*/  BSYNC.RECONVERGENT B0 ;  /* 0x0000000000007941 */ /* 0x000fea0003800200 */
.L_x_205:
        /* <DEDUP_REMOVED lines=15> */
[----:B------:R-:W-:Y:S02]  /*0300*/  MOV R3, R7 ;  /* 0x0000000700037202 */ /* 0x000fe40000000f00 */
[----:B------:R-:W-:-:S07]  /*0310*/  MOV R14, 0x330 ;  /* 0x00000330000e7802 */ /* 0x000fce0000000f00 */
[----:B------:R-:W-:Y:S05]  /*0320*/  CALL.REL.NOINC `($__internal_8_$__cuda_sm3x_div_rn_noftz_f32_slowpath) ;  /* 0x0000000800fc7944 */ /* 0x000fea0003c00000 */
.L_x_208:
[----:B------:R-:W-:Y:S05]  /*0330*/  BSYNC.RECONVERGENT B0 ;  /* 0x0000000000007941 */ /* 0x000fea0003800200 */
.L_x_207:
[----:B------:R-:W0:Y:S01]  /*0340*/  LDCU UR4, c[0x0][0x39c] ;  /* 0x00007380ff0477ac */ /* 0x000e220008000800 */
[----:B------:R-:W-:Y:S01]  /*0350*/  BSSY.RECONVERGENT B0, `(.L_x_209) ;  /* 0x00000b6000007945 */ /* 0x000fe20003800200 */
[----:B0-----:R-:W-:-:S13]  /*0360*/  ISETP.GE.AND P0, PT, R4, UR4, PT ;  /* 0x0000000404007c0c */ /* 0x001fda000bf06270 */
[----:B------:R-:W-:Y:S05]  /*0370*/  @P0 BRA `(.L_x_210) ;  /* 0x0000000800cc0947 */ /* 0x000fea0003800000 */
[----:B------:R-:W0:Y:S02]  /*0380*/  F2I.CEIL.NTZ R3, R0 ;  /* 0x0000000000037305 */ /* 0x000e24000020b100 */
[----:B0-----:R-:W-:-:S05]  /*0390*/  IMAD.IADD R12, R3, 0x1, -R6 ;  /* 0x00000001030c7824 */ /* 0x001fca00078e0a06 */
[----:B------:R-:W-:-:S07]  /*03a0*/  I2FP.F32.S32 R8, R12 ;  /* 0x0000000c00087245 */ /* 0x000fce0000201400 */
.L_x_229:
[----:B------:R-:W0:Y:S01]  /*03b0*/  LDCU UR4, c[0x0][0x394] ;  /* 0x00007280ff0477ac */ /* 0x000e220008000800 */
        /* <DEDUP_REMOVED lines=13> */
[----:B------:R-:W-:Y:S05]  /*0490*/  CALL.REL.NOINC `($__internal_8_$__cuda_sm3x_div_rn_noftz_f32_slowpath) ;  /* 0x0000000800a07944 */ /* 0x000fea0003c00000 */
[----:B------:R-:W-:-:S07]  /*04a0*/  IMAD.MOV.U32 R10, RZ, RZ, R0 ;  /* 0x000000ffff0a7224 */ /* 0x000fce00078e0000 */
.L_x_212:
[----:B------:R-:W-:Y:S05]  /*04b0*/  BSYNC.RECONVERGENT B1 ;  /* 0x0000000000017941 */ /* 0x000fea0003800200 */
.L_x_211:
        /* <DEDUP_REMOVED lines=17> */
[----:B------:R-:W-:Y:S05]  /*05d0*/  CALL.REL.NOINC `($__internal_8_$__cuda_sm3x_div_rn_noftz_f32_slowpath) ;  /* 0x0000000800507944 */ /* 0x000fea0003c00000 */
.L_x_214:
[----:B------:R-:W-:Y:S05]  /*05e0*/  BSYNC.RECONVERGENT B1 ;  /* 0x0000000000017941 */ /* 0x000fea0003800200 */
.L_x_213:
[----:B------:R-:W0:Y:S01]  /*05f0*/  F2I.CEIL.NTZ R13, R0 ;  /* 0x00000000000d7305 */ /* 0x000e22000020b100 */
[----:B------:R-:W-:Y:S01]  /*0600*/  ISETP.GE.AND P0, PT, R12, 0x1, PT ;  /* 0x000000010c00780c */ /* 0x000fe20003f06270 */
[----:B------:R-:W-:Y:S01]  /*0610*/  BSSY.RECONVERGENT B1, `(.L_x_215) ;  /* 0x0000058000017945 */ /* 0x000fe20003800200 */
[----:B------:R-:W-:Y:S02]  /*0620*/  IMAD.MOV.U32 R3, RZ, RZ, RZ ;  /* 0x000000ffff037224 */ /* 0x000fe400078e00ff */
[----:B0-----:R-:W-:-:S09]  /*0630*/  IMAD.IADD R13, R13, 0x1, -R10 ;  /* 0x000000010d0d7824 */ /* 0x001fd200078e0a0a */
[----:B------:R-:W-:Y:S05]  /*0640*/  @!P0 BRA `(.L_x_216) ;  /* 0x0000000400508947 */ /* 0x000fea0003800000 */
[----:B------:R-:W0:Y:S01]  /*0650*/  S2UR UR6, SR_CTAID.X ;  /* 0x00000000000679c3 */ /* 0x000e220000002500 */
[----:B------:R-:W1:Y:S01]  /*0660*/  LDCU.64 UR10, c[0x0][0x3a0] ;  /* 0x00007400ff0a77ac */ /* 0x000e620008000a00 */
[----:B------:R-:W-:Y:S01]  /*0670*/  SHF.R.S32.HI R0, RZ, 0x1f, R10 ;  /* 0x0000001fff007819 */ /* 0x000fe2000001140a */
[----:B------:R-:W-:Y:S01]  /*0680*/  IMAD.MOV.U32 R23, RZ, RZ, RZ ;  /* 0x000000ffff177224 */ /* 0x000fe200078e00ff */
[----:B------:R-:W2:Y:S01]  /*0690*/  LDCU.64 UR16, c[0x0][0x3b0] ;  /* 0x00007600ff1077ac */ /* 0x000ea20008000a00 */
[----:B------:R-:W3:Y:S02]  /*06a0*/  LDCU.64 UR12, c[0x0][0x380] ;  /* 0x00007000ff0c77ac */ /* 0x000ee40008000a00 */
[----:B--2---:R-:W-:Y:S01]  /*06b0*/  IMAD R3, R0, UR16, RZ ;  /* 0x0000001000037c24 */ /* 0x004fe2000f8e02ff */
[----:B0-----:R-:W-:Y:S01]  /*06c0*/  USHF.R.S32.HI UR4, URZ, 0x1f, UR6 ;  /* 0x0000001fff047899 */ /* 0x001fe20008011406 */
[----:B------:R-:W-:-:S03]  /*06d0*/  IMAD.WIDE.U32 R14, R10, UR16, RZ ;  /* 0x000000100a0e7c25 */ /* 0x000fc6000f8e00ff */
[----:B-1----:R-:W-:Y:S01]  /*06e0*/  UIMAD UR9, UR4, UR10, URZ ;  /* 0x0000000a040972a4 */ /* 0x002fe2000f8e02ff */
[----:B------:R-:W-:Y:S01]  /*06f0*/  IMAD R3, R10, UR17, R3 ;  /* 0x000000110a037c24 */ /* 0x000fe2000f8e0203 */
[----:B------:R-:W-:Y:S02]  /*0700*/  UIMAD.WIDE.U32 UR4, UR6, UR10, URZ ;  /* 0x0000000a060472a5 */ /* 0x000fe4000f8e00ff */
[----:B------:R-:W-:Y:S01]  /*0710*/  UIMAD UR9, UR6, UR11, UR9 ;  /* 0x0000000b060972a4 */ /* 0x000fe2000f8e0209 */
[----:B------:R-:W-:Y:S01]  /*0720*/  IMAD.IADD R11, R15, 0x1, R3 ;  /* 0x000000010f0b7824 */ /* 0x000fe200078e0203 */
[----:B---3--:R-:W-:Y:S01]  /*0730*/  ULEA UR6, UP0, UR4, UR12, 0x2 ;  /* 0x0000000c04067291 */ /* 0x008fe2000f8010ff */
[----:B------:R-:W-:Y:S01]  /*0740*/  HFMA2 R3, -RZ, RZ, 0, 0 ;  /* 0x00000000ff037431 */ /* 0x000fe200000001ff */
[----:B------:R-:W-:-:S04]  /*0750*/  UIADD3 UR5, UPT, UPT, UR5, UR9, URZ ;  /* 0x0000000905057290 */ /* 0x000fc8000fffe0ff */
[----:B------:R-:W-:Y:S01]  /*0760*/  ULEA.HI.X UR4, UR4, UR13, UR5, 0x2, UP0 ;  /* 0x0000000d04047291 */ /* 0x000fe200080f1405 */
[----:B------:R-:W-:-:S05]  /*0770*/  LEA R10, P0, R14, UR6, 0x2 ;  /* 0x000000060e0a7c11 */ /* 0x000fca000f8010ff */
[----:B------:R-:W-:-:S08]  /*0780*/  LEA.HI.X R11, R14, UR4, R11, 0x2, P0 ;  /* 0x000000040e0b7c11 */ /* 0x000fd000080f140b */
.L_x_224:
[----:B------:R-:W0:Y:S01]  /*0790*/  LDCU.64 UR4, c[0x0][0x3a8] ;  /* 0x00007500ff0477ac */ /* 0x000e220008000a00 */
[----:B------:R-:W-:Y:S01]  /*07a0*/  IMAD.WIDE R16, R23, 0x4, RZ ;  /* 0x0000000417107825 */ /* 0x000fe200078e02ff */
[----:B------:R-:W-:Y:S01]  /*07b0*/  ISETP.GE.AND P0, PT, R13, 0x1, PT ;  /* 0x000000010d00780c */ /* 0x000fe20003f06270 */
[----:B------:R-:W-:Y:S02]  /*07c0*/  BSSY.RECONVERGENT B2, `(.L_x_217) ;  /* 0x000003b000027945 */ /* 0x000fe40003800200 */
[----:B------:R-:W-:Y:S02]  /*07d0*/  VIADD R23, R23, 0x1 ;  /* 0x0000000117177836 */ /* 0x000fe40000000000 */
[----:B------:R-:W-:-:S03]  /*07e0*/  IMAD.WIDE R16, R6, 0x4, R16 ;  /* 0x0000000406107825 */ /* 0x000fc600078e0210 */
[----:B------:R-:W-:Y:S01]  /*07f0*/  ISETP.GE.AND P1, PT, R23, R12, PT ;  /* 0x0000000c1700720c */ /* 0x000fe20003f26270 */
[----:B0-----:R-:W-:Y:S02]  /*0800*/  IMAD R17, R17, UR4, RZ ;  /* 0x0000000411117c24 */ /* 0x001fe4000f8e02ff */
[----:B------:R-:W-:-:S04]  /*0810*/  IMAD.WIDE.U32 R14, R16, UR4, R10 ;  /* 0x00000004100e7c25 */ /* 0x000fc8000f8e000a */
[----:B------:R-:W-:Y:S01]  /*0820*/  IMAD R17, R16, UR5, R17 ;  /* 0x0000000510117c24 */ /* 0x000fe2000f8e0211 */
[----:B------:R-:W-:Y:S06]  /*0830*/  @!P0 BRA `(.L_x_218) ;  /* 0x0000000000cc8947 */ /* 0x000fec0003800000 */
[----:B------:R-:W-:Y:S01]  /*0840*/  IMAD.MOV.U32 R0, RZ, RZ, RZ ;  /* 0x000000ffff007224 */ /* 0x000fe200078e00ff */
[----:B------:R-:W-:Y:S01]  /*0850*/  BSSY.RECONVERGENT B3, `(.L_x_219) ;  /* 0x000001c000037945 */ /* 0x000fe20003800200 */
[----:B------:R-:W-:Y:S01]  /*0860*/  IADD3 R19, PT, PT, R15, R17, RZ ;  /* 0x000000110f137210 */ /* 0x000fe20007ffe0ff */
[----:B------:R-:W-:Y:S01]  /*0870*/  IMAD.MOV.U32 R18, RZ, RZ, R14 ;  /* 0x000000ffff127224 */ /* 0x000fe200078e000e */
[----:B------:R-:W-:Y:S01]  /*0880*/  PLOP3.LUT P0, PT, PT, PT, PT, 0x80, 0x8 ;  /* 0x000000000008781c */ /* 0x000fe20003f0f070 */
[----:B------:R-:W-:-:S05]  /*0890*/  IMAD.IADD R16, R13, 0x1, -R0 ;  /* 0x000000010d107824 */ /* 0x000fca00078e0a00 */
[----:B------:R-:W-:-:S13]  /*08a0*/  ISETP.GT.AND P2, PT, R16, 0x3, PT ;  /* 0x000000031000780c */ /* 0x000fda0003f44270 */
[----:B------:R-:W-:Y:S05]  /*08b0*/  @!P2 BRA `(.L_x_220) ;  /* 0x000000000054a947 */ /* 0x000fea0003800000 */
[----:B------:R-:W-:Y:S01]  /*08c0*/  PLOP3.LUT P0, PT, PT, PT, PT, 0x8, 0x80 ;  /* 0x000000000080781c */ /* 0x000fe20003f0e170 */
[----:B------:R-:W-:-:S12]  /*08d0*/  VIADD R25, R13, 0xfffffffd ;  /* 0xfffffffd0d197836 */ /* 0x000fd80000000000 */
.L_x_221:
[----:B------:R-:W-:Y:S02]  /*08e0*/  IADD3 R14, P2, PT, R18, UR7, RZ ;  /* 0x00000007120e7c10 */ /* 0x000fe4000ff5e0ff */
[----:B------:R-:W2:Y:S02]  /*08f0*/  LDG.E R18, desc[UR14][R18.64] ;  /* 0x0000000e12127981 */ /* 0x000ea4000c1e1900 */
[----:B------:R-:W-:Y:S02]  /*0900*/  IADD3.X R15, PT, PT, R19, UR8, RZ, P2, !PT ;  /* 0x00000008130f7c10 */ /* 0x000fe400097fe4ff */
[----:B------:R-:W-:-:S03]  /*0910*/  IADD3 R16, P2, PT, R14, UR7, RZ ;  /* 0x000000070e107c10 */ /* 0x000fc6000ff5e0ff */
[----:B------:R-:W3:Y:S01]  /*0920*/  LDG.E R14, desc[UR14][R14.64] ;  /* 0x0000000e0e0e7981 */ /* 0x000ee2000c1e1900 */
[----:B------:R-:W-:Y:S02]  /*0930*/  IADD3.X R17, PT, PT, R15, UR8, RZ, P2, !PT ;  /* 0x000000080f117c10 */ /* 0x000fe400097fe4ff */
[----:B------:R-:W-:-:S03]  /*0940*/  IADD3 R20, P2, PT, R16, UR7, RZ ;  /* 0x0000000710147c10 */ /* 0x000fc6000ff5e0ff */
[----:B------:R-:W4:Y:S01]  /*0950*/  LDG.E R16, desc[UR14][R16.64] ;  /* 0x0000000e10107981 */ /* 0x000f22000c1e1900 */
[----:B------:R-:W-:-:S05]  /*0960*/  IADD3.X R21, PT, PT, R17, UR8, RZ, P2, !PT ;  /* 0x0000000811157c10 */ /* 0x000fca00097fe4ff */
[----:B------:R-:W5:Y:S01]  /*0970*/  LDG.E R22, desc[UR14][R20.64] ;  /* 0x0000000e14167981 */ /* 0x000f62000c1e1900 */
[----:B------:R-:W-:-:S05]  /*0980*/  VIADD R0, R0, 0x4 ;  /* 0x0000000400007836 */ /* 0x000fca0000000000 */
[----:B------:R-:W-:Y:S01]  /*0990*/  ISETP.GE.AND P2, PT, R0, R25, PT ;  /* 0x000000190000720c */ /* 0x000fe20003f46270 */
[----:B--2---:R-:W-:Y:S01]  /*09a0*/  FADD R3, R18, R3 ;  /* 0x0000000312037221 */ /* 0x004fe20000000000 */
[----:B------:R-:W-:-:S03]  /*09b0*/  IADD3 R18, P3, PT, R20, UR7, RZ ;  /* 0x0000000714127c10 */ /* 0x000fc6000ff7e0ff */
[----:B---3--:R-:W-:Y:S01]  /*09c0*/  FADD R3, R3, R14 ;  /* 0x0000000e03037221 */ /* 0x008fe20000000000 */
[----:B------:R-:W-:-:S03]  /*09d0*/  IADD3.X R19, PT, PT, R21, UR8, RZ, P3, !PT ;  /* 0x0000000815137c10 */ /* 0x000fc60009ffe4ff */
[----:B----4-:R-:W-:-:S04]  /*09e0*/  FADD R3, R3, R16 ;  /* 0x0000001003037221 */ /* 0x010fc80000000000 */
[----:B-----5:R-:W-:Y:S01]  /*09f0*/  FADD R3, R3, R22 ;  /* 0x0000001603037221 */ /* 0x020fe20000000000 */
[----:B------:R-:W-:Y:S06]  /*0a00*/  @!P2 BRA `(.L_x_221) ;  /* 0xfffffffc00b4a947 */ /* 0x000fec000383ffff */
.L_x_220:
[----:B------:R-:W-:Y:S05]  /*0a10*/  BSYNC.RECONVERGENT B3 ;  /* 0x0000000000037941 */ /* 0x000fea0003800200 */
.L_x_219:
[----:B------:R-:W-:Y:S01]  /*0a20*/  IADD3 R14, PT, PT, R13, -R0, RZ ;  /* 0x800000000d0e7210 */ /* 0x000fe20007ffe0ff */
[----:B------:R-:W-:Y:S03]  /*0a30*/  BSSY.RECONVERGENT B3, `(.L_x_222) ;  /* 0x000000f000037945 */ /* 0x000fe60003800200 */
[----:B------:R-:W-:-:S13]  /*0a40*/  ISETP.GT.AND P2, PT, R14, 0x1, PT ;  /* 0x000000010e00780c */ /* 0x000fda0003f44270 */
[----:B------:R-:W-:Y:S05]  /*0a50*/  @!P2 BRA `(.L_x_223) ;  /* 0x000000000030a947 */ /* 0x000fea0003800000 */
[----:B------:R-:W-:Y:S01]  /*0a60*/  IMAD.MOV.U32 R16, RZ, RZ, R18 ;  /* 0x000000ffff107224 */ /* 0x000fe200078e0012 */
[----:B------:R-:W-:Y:S01]  /*0a70*/  IADD3 R14, P0, PT, R18, UR7, RZ ;  /* 0x00000007120e7c10 */ /* 0x000fe2000ff1e0ff */
[----:B------:R-:W-:-:S03]  /*0a80*/  IMAD.MOV.U32 R17, RZ, RZ, R19 ;  /* 0x000000ffff117224 */ /* 0x000fc600078e0013 */
[----:B------:R-:W-:Y:S02]  /*0a90*/  IADD3.X R15, PT, PT, R19, UR8, RZ, P0, !PT ;  /* 0x00000008130f7c10 */ /* 0x000fe400087fe4ff */
[----:B------:R-:W2:Y:S04]  /*0aa0*/  LDG.E R16, desc[UR14][R16.64] ;  /* 0x0000000e10107981 */ /* 0x000ea8000c1e1900 */
[----:B------:R-:W3:Y:S01]  /*0ab0*/  LDG.E R20, desc[UR14][R14.64] ;  /* 0x0000000e0e147981 */ /* 0x000ee2000c1e1900 */
[----:B------:R-:W-:Y:S01]  /*0ac0*/  IADD3 R18, P2, PT, R14, UR7, RZ ;  /* 0x000000070e127c10 */ /* 0x000fe2000ff5e0ff */
[----:B------:R-:W-:Y:S01]  /*0ad0*/  VIADD R0, R0, 0x2 ;  /* 0x0000000200007836 */ /* 0x000fe20000000000 */
[----:B------:R-:W-:Y:S02]  /*0ae0*/  PLOP3.LUT P0, PT, PT, PT, PT, 0x8, 0x80 ;  /* 0x000000000080781c */ /* 0x000fe40003f0e170 */
[----:B------:R-:W-:Y:S01]  /*0af0*/  IADD3.X R19, PT, PT, R15, UR8, RZ, P2, !PT ;  /* 0x000000080f137c10 */ /* 0x000fe200097fe4ff */
[----:B--2---:R-:W-:-:S04]  /*0b00*/  FADD R3, R3, R16 ;  /* 0x0000001003037221 */ /* 0x004fc80000000000 */
[----:B---3--:R-:W-:-:S07]  /*0b10*/  FADD R3, R3, R20 ;  /* 0x0000001403037221 */ /* 0x008fce0000000000 */
.L_x_223:
[----:B------:R-:W-:Y:S05]  /*0b20*/  BSYNC.RECONVERGENT B3 ;  /* 0x0000000000037941 */ /* 0x000fea0003800200 */
.L_x_222:
[----:B------:R-:W-:-:S13]  /*0b30*/  ISETP.LT.OR P0, PT, R0, R13, P0 ;  /* 0x0000000d0000720c */ /* 0x000fda0000701670 */
[----:B------:R-:W-:Y:S05]  /*0b40*/  @!P0 BRA `(.L_x_218) ;  /* 0x0000000000088947 */ /* 0x000fea0003800000 */
[----:B------:R-:W2:Y:S02]  /*0b50*/  LDG.E R18, desc[UR14][R18.64] ;  /* 0x0000000e12127981 */ /* 0x000ea4000c1e1900 */
[----:B--2---:R-:W-:-:S07]  /*0b60*/  FADD R3, R3, R18 ;  /* 0x0000001203037221 */ /* 0x004fce0000000000 */
.L_x_218:
[----:B------:R-:W-:Y:S05]  /*0b70*/  BSYNC.RECONVERGENT B2 ;  /* 0x0000000000027941 */ /* 0x000fea0003800200 */
.L_x_217:
[----:B------:R-:W-:Y:S05]  /*0b80*/  @!P1 BRA `(.L_x_224) ;  /* 0xfffffffc00009947 */ /* 0x000fea000383ffff */
.L_x_216:
[----:B------:R-:W-:Y:S05]  /*0b90*/  BSYNC.RECONVERGENT B1 ;  /* 0x0000000000017941 */ /* 0x000fea0003800200 */
.L_x_215:
[----:B------:R-:W0:Y:S01]  /*0ba0*/  MUFU.RCP R11, R8 ;  /* 0x00000008000b7308 */ /* 0x000e220000001000 */
[----:B------:R-:W-:Y:S01]  /*0bb0*/  BSSY.RECONVERGENT B1, `(.L_x_225) ;  /* 0x000000e000017945 */ /* 0x000fe20003800200 */
[----:B------:R-:W-:-:S06]  /*0bc0*/  I2FP.F32.S32 R13, R13 ;  /* 0x0000000d000d7245 */ /* 0x000fcc0000201400 */
[----:B------:R-:W1:Y:S01]  /*0bd0*/  FCHK P0, R3, R8 ;  /* 0x0000000803007302 */ /* 0x000e620000000000 */
[----:B0-----:R-:W-:-:S04]  /*0be0*/  FFMA R0, -R8, R11, 1 ;  /* 0x3f80000008007423 */ /* 0x001fc8000000010b */
[----:B------:R-:W-:-:S04]  /*0bf0*/  FFMA R0, R11, R0, R11 ;  /* 0x000000000b007223 */ /* 0x000fc8000000000b */
[----:B------:R-:W-:-:S04]  /*0c00*/  FFMA R11, R0, R3, RZ ;  /* 0x00000003000b7223 */ /* 0x000fc800000000ff */
[----:B------:R-:W-:-:S04]  /*0c10*/  FFMA R10, -R8, R11, R3 ;  /* 0x0000000b080a7223 */ /* 0x000fc80000000103 */
[----:B------:R-:W-:Y:S01]  /*0c20*/  FFMA R10, R0, R10, R11 ;  /* 0x0000000a000a7223 */ /* 0x000fe2000000000b */
[----:B-1----:R-:W-:Y:S06]  /*0c30*/  @!P0 BRA `(.L_x_226) ;  /* 0x0000000000148947 */ /* 0x002fec0003800000 */
[----:B------:R-:W-:Y:S01]  /*0c40*/  MOV R0, R3 ;  /* 0x0000000300007202 */ /* 0x000fe20000000f00 */
[----:B------:R-:W-:Y:S01]  /*0c50*/  IMAD.MOV.U32 R3, RZ, RZ, R8 ;  /* 0x000000ffff037224 */ /* 0x000fe200078e0008 */
[----:B------:R-:W-:-:S07]  /*0c60*/  MOV R14, 0xc80 ;  /* 0x00000c80000e7802 */ /* 0x000fce0000000f00 */
[----:B------:R-:W-:Y:S05]  /*0c70*/  CALL.REL.NOINC `($__internal_8_$__cuda_sm3x_div_rn_noftz_f32_slowpath) ;  /* 0x0000000000a87944 */ /* 0x000fea0003c00000 */
[----:B------:R-:W-:-:S07]  /*0c80*/  IMAD.MOV.U32 R10, RZ, RZ, R0 ;  /* 0x000000ffff0a7224 */ /* 0x000fce00078e0000 */
.L_x_226:
[----:B------:R-:W-:Y:S05]  /*0c90*/  BSYNC.RECONVERGENT B1 ;  /* 0x0000000000017941 */ /* 0x000fea0003800200 */
.L_x_225:
        /* <DEDUP_REMOVED lines=12> */
[----:B------:R-:W-:Y:S05]  /*0d60*/  CALL.REL.NOINC `($__internal_8_$__cuda_sm3x_div_rn_noftz_f32_slowpath) ;  /* 0x00000000006c7944 */ /* 0x000fea0003c00000 */
[----:B------:R-:W-:-:S07]  /*0d70*/  IMAD.MOV.U32 R3, RZ, RZ, R0 ;  /* 0x000000ffff037224 */ /* 0x000fce00078e0000 */
.L_x_228:
[----:B------:R-:W-:Y:S05]  /*0d80*/  BSYNC.RECONVERGENT B1 ;  /* 0x0000000000017941 */ /* 0x000fea0003800200 */
.L_x_227:
[----:B------:R-:W0:Y:S01]  /*0d90*/  S2UR UR5, SR_CTAID.X ;  /* 0x00000000000579c3 */ /* 0x000e220000002500 */
[----:B------:R-:W1:Y:S01]  /*0da0*/  LDCU.64 UR10, c[0x0][0x398] ;  /* 0x00007300ff0a77ac */ /* 0x000e620008000a00 */
[----:B------:R-:W-:Y:S01]  /*0db0*/  SHF.R.S32.HI R13, RZ, 0x1f, R4 ;  /* 0x0000001fff0d7819 */ /* 0x000fe20000011404 */
[----:B------:R-:W2:Y:S01]  /*0dc0*/  LDCU.64 UR12, c[0x0][0x388] ;  /* 0x00007100ff0c77ac */ /* 0x000ea20008000a00 */
[----:B-1----:R-:W-:Y:S02]  /*0dd0*/  UIMAD UR4, UR10, UR11, URZ ;  /* 0x0000000b0a0472a4 */ /* 0x002fe4000f8e02ff */
[----:B------:R-:W-:Y:S02]  /*0de0*/  IMAD R11, R5, UR11, RZ ;  /* 0x0000000b050b7c24 */ /* 0x000fe4000f8e02ff */
[----:B0-----:R-:W-:-:S03]  /*0df0*/  UIMAD UR4, UR4, UR5, URZ ;  /* 0x00000005040472a4 */ /* 0x001fc6000f8e02ff */
[--C-:B------:R-:W-:Y:S01]  /*0e00*/  SHF.R.S32.HI R0, RZ, 0x1f, R11.reuse ;  /* 0x0000001fff007819 */ /* 0x100fe2000001140b */
[----:B------:R-:W-:Y:S02]  /*0e10*/  USHF.R.S32.HI UR5, URZ, 0x1f, UR4 ;  /* 0x0000001fff057899 */ /* 0x000fe40008011404 */
[----:B------:R-:W-:-:S04]  /*0e20*/  IADD3 R11, P0, P1, R4, UR4, R11 ;  /* 0x00000004040b7c10 */ /* 0x000fc8000f91e00b */
[----:B------:R-:W-:Y:S01]  /*0e30*/  IADD3.X R0, PT, PT, R13, UR5, R0, P0, P1 ;  /* 0x000000050d007c10 */ /* 0x000fe200087e2400 */
[----:B------:R-:W0:Y:S01]  /*0e40*/  LDCU UR4, c[0x0][0x360] ;  /* 0x00006c00ff0477ac */ /* 0x000e220008000800 */
[----:B--2---:R-:W-:-:S04]  /*0e50*/  LEA R10, P0, R11, UR12, 0x2 ;  /* 0x0000000c0b0a7c11 */ /* 0x004fc8000f8010ff */
[----:B------:R-:W-:-:S05]  /*0e60*/  LEA.HI.X R11, R11, UR13, R0, 0x2, P0 ;  /* 0x0000000d0b0b7c11 */ /* 0x000fca00080f1400 */
[----:B------:R1:W-:Y:S01]  /*0e70*/  STG.E desc[UR14][R10.64], R3 ;  /* 0x000000030a007986 */ /* 0x0003e2000c10190e */
[----:B0-----:R-:W-:-:S05]  /*0e80*/  VIADD R4, R4, UR4 ;  /* 0x0000000404047c36 */ /* 0x001fca0008000000 */
[----:B------:R-:W-:-:S13]  /*0e90*/  ISETP.GE.AND P0, PT, R4, UR11, PT ;  /* 0x0000000b04007c0c */ /* 0x000fda000bf06270 */
[----:B-1----:R-:W-:Y:S05]  /*0ea0*/  @!P0 BRA `(.L_x_229) ;  /* 0xfffffff400408947 */ /* 0x002fea000383ffff */
.L_x_210:
[----:B------:R-:W-:Y:S05]  /*0eb0*/  BSYNC.RECONVERGENT B0 ;  /* 0x0000000000007941 */ /* 0x000fea0003800200 */
.L_x_209:
[----:B------:R-:W0:Y:S01]  /*0ec0*/  LDCU UR4, c[0x0][0x374] ;  /* 0x00006e80ff0477ac */ /* 0x000e220008000800 */
[----:B------:R-:W1:Y:S01]  /*0ed0*/  LDCU UR5, c[0x0][0x398] ;  /* 0x00007300ff0577ac */ /* 0x000e620008000800 */
[----:B0-----:R-:W-:-:S05]  /*0ee0*/  IMAD R5, R2, UR4, R5 ;  /* 0x0000000402057c24 */ /* 0x001fca000f8e0205 */
[----:B-1----:R-:W-:-:S13]  /*0ef0*/  ISETP.GE.AND P0, PT, R5, UR5, PT ;  /* 0x0000000505007c0c */ /* 0x002fda000bf06270 */
[----:B------:R-:W-:Y:S05]  /*0f00*/  @!P0 BRA `(.L_x_230) ;  /* 0xfffffff000788947 */ /* 0x000fea000383ffff */
[----:B------:R-:W-:Y:S05]  /*0f10*/  EXIT ;  /* 0x000000000000794d */ /* 0x000fea0003800000 */
        .weak           $__internal_8_$__cuda_sm3x_div_rn_noftz_f32_slowpath
        .type           $__internal_8_$__cuda_sm3x_div_rn_noftz_f32_slowpath,@function
        .size           $__internal_8_$__cuda_sm3x_div_rn_noftz_f32_slowpath,(.L_x_367 - $__internal_8_$__cuda_sm3x_div_rn_noftz_f32_slowpath)
$__internal_8_$__cuda_sm3x_div_rn_noftz_f32_slowpath:
        /* <DEDUP_REMOVED lines=34> */
.L_x_232:
        /* <DEDUP_REMOVED lines=51> */
.L_x_239:
[----:B------:R-:W-:-:S04]  /*1470*/  LOP3.LUT R0, R0, 0x80000000, RZ, 0xc0, !PT ;  /* 0x8000000000007812 */ /* 0x000fc800078ec0ff */
[----:B------:R-:W-:Y:S01]  /*1480*/  LOP3.LUT R0, R0, 0x7f800000, RZ, 0xfc, !PT ;  /* 0x7f80000000007812 */ /* 0x000fe200078efcff */
[----:B------:R-:W-:Y:S06]  /*1490*/  BRA `(.L_x_240) ;  /* 0x0000000000047947 */ /* 0x000fec0003800000 */
.L_x_238:
[----:B------:R-:W-:-:S07]  /*14a0*/  IMAD R0, R16, 0x800000, R0 ;  /* 0x0080000010007824 */ /* 0x000fce00078e0200 */
.L_x_240:
[----:B------:R-:W-:Y:S05]  /*14b0*/  BSYNC.RECONVERGENT B3 ;  /* 0x0000000000037941 */ /* 0x000fea0003800200 */
.L_x_237:
[----:B------:R-:W-:Y:S05]  /*14c0*/  BRA `(.L_x_241) ;  /* 0x0000000000207947 */ /* 0x000fea0003800000 */
.L_x_236:
[----:B------:R-:W-:-:S04]  /*14d0*/  LOP3.LUT R0, R3, 0x80000000, R0, 0x48, !PT ;  /* 0x8000000003007812 */ /* 0x000fc800078e4800 */
[----:B------:R-:W-:Y:S01]  /*14e0*/  LOP3.LUT R0, R0, 0x7f800000, RZ, 0xfc, !PT ;  /* 0x7f80000000007812 */ /* 0x000fe200078efcff */
[----:B------:R-:W-:Y:S06]  /*14f0*/  BRA `(.L_x_241) ;  /* 0x0000000000147947 */ /* 0x000fec0003800000 */
.L_x_235:
[----:B------:R-:W-:Y:S01]  /*1500*/  LOP3.LUT R0, R3, 0x80000000, R0, 0x48, !PT ;  /* 0x8000000003007812 */ /* 0x000fe200078e4800 */
[----:B------:R-:W-:Y:S06]  /*1510*/  BRA `(.L_x_241) ;  /* 0x00000000000c7947 */ /* 0x000fec0003800000 */
.L_x_234:
[----:B------:R-:W0:Y:S01]  /*1520*/  MUFU.RSQ R0, -QNAN ;  /* 0xffc0000000007908 */ /* 0x000e220000001400 */
[----:B------:R-:W-:Y:S05]  /*1530*/  BRA `(.L_x_241) ;  /* 0x0000000000047947 */ /* 0x000fea0003800000 */
.L_x_233:
[----:B------:R-:W-:-:S07]  /*1540*/  FADD.FTZ R0, R0, R3 ;  /* 0x0000000300007221 */ /* 0x000fce0000010000 */
.L_x_241:
[----:B------:R-:W-:Y:S05]  /*1550*/  BSYNC.RECONVERGENT B2 ;  /* 0x0000000000027941 */ /* 0x000fea0003800200 */
.L_x_231:
[----:B------:R-:W-:-:S04]  /*1560*/  IMAD.MOV.U32 R15, RZ, RZ, 0x0 ;  /* 0x00000000ff0f7424 */ /* 0x000fc800078e00ff */
[----:B0-----:R-:W-:Y:S05]  /*1570*/  RET.REL.NODEC R14 `(_Z19adaptiveaveragepoolIfEvPT_S1_iiiilll) ;  /* 0xffffffe80ea07950 */ /* 0x001fea0003c3ffff */
.L_x_242:
        /* <DEDUP_REMOVED lines=16> */
.L_x_367:


//--------------------- .text._Z24adaptiveaveragegradinputIN3c104HalfEEvPT_S3_iiii --------------------------
	.section	.text._Z24adaptiveaveragegradinputIN3c104HalfEEvPT_S3_iiii,"ax",@progbits
	.align	128
        .global         _Z24adaptiveaveragegradinputIN3c104HalfEEvPT_S3_iiii
        .type           _Z24adaptiveaveragegradinputIN3c104HalfEEvPT_S3_iiii,@function
        .size           _Z24adaptiveaveragegradinputIN3c104HalfEEvPT_S3_iiii,(.L_x_368 - _Z24adaptiveaveragegradinputIN3c104HalfEEvPT_S3_iiii)
        .other          _Z24adaptiveaveragegradinputIN3c104HalfEEvPT_S3_iiii,@"STO_CUDA_ENTRY STV_DEFAULT"
_Z24adaptiveaveragegradinputIN3c104HalfEEvPT_S3_iiii:
.text._Z24adaptiveaveragegradinputIN3c104HalfEEvPT_S3_iiii:
        /* <DEDUP_REMOVED lines=19> */
.L_x_272:
[----:B0-----:R-:W0:Y:S01]  /*0130*/  LDCU UR4, c[0x0][0x398] ;  /* 0x00007300ff0477ac */ /* 0x001e220008000800 */
        /* <DEDUP_REMOVED lines=15> */
[----:B------:R-:W-:Y:S05]  /*0230*/  CALL.REL.NOINC `($__internal_9_$__cuda_sm3x_div_rn_noftz_f32_slowpath) ;  /* 0x0000000c00dc7944 */ /* 0x000fea0003c00000 */
[----:B------:R-:W-:-:S07]  /*0240*/  MOV R18, R0 ;  /* 0x0000000000127202 */ /* 0x000fce0000000f00 */
.L_x_244:
[----:B------:R-:W-:Y:S05]  /*0250*/  BSYNC.RECONVERGENT B2 ;  /* 0x0000000000027941 */ /* 0x000fea0003800200 */
.L_x_243:
        /* <DEDUP_REMOVED lines=18> */
[----:B------:R-:W-:Y:S05]  /*0380*/  CALL.REL.NOINC `($__internal_9_$__cuda_sm3x_div_rn_noftz_f32_slowpath) ;  /* 0x0000000c00887944 */ /* 0x000fea0003c00000 */
[----:B------:R-:W-:-:S07]  /*0390*/  IMAD.MOV.U32 R16, RZ, RZ, R0 ;  /* 0x000000ffff107224 */ /* 0x000fce00078e0000 */
.L_x_246:
[----:B------:R-:W-:Y:S05]  /*03a0*/  BSYNC.RECONVERGENT B2 ;  /* 0x0000000000027941 */ /* 0x000fea0003800200 */
.L_x_245:
[----:B------:R-:W0:Y:S01]  /*03b0*/  LDCU UR4, c[0x0][0x394] ;  /* 0x00007280ff0477ac */ /* 0x000e220008000800 */
[----:B------:R-:W-:Y:S01]  /*03c0*/  BSSY.RECONVERGENT B2, `(.L_x_247) ;  /* 0x00000d8000027945 */ /* 0x000fe20003800200 */
[----:B0-----:R-:W-:-:S13]  /*03d0*/  ISETP.GE.AND P0, PT, R19, UR4, PT ;  /* 0x0000000413007c0c */ /* 0x001fda000bf06270 */
[----:B------:R-:W-:Y:S05]  /*03e0*/  @P0 BRA `(.L_x_248) ;  /* 0x0000000c00540947 */ /* 0x000fea0003800000 */
[----:B------:R-:W0:Y:S02]  /*03f0*/  F2I.CEIL.NTZ R16, R16 ;  /* 0x0000001000107305 */ /* 0x000e24000020b100 */
.L_x_271:
        /* <DEDUP_REMOVED lines=9> */
[----:B0-----:R-:W-:-:S04]  /*0490*/  FFMA R2, R3, R0, RZ ;  /* 0x0000000003027223 */ /* 0x001fc800000000ff */
[----:B------:R-:W-:-:S04]  /*04a0*/  FFMA R5, R2, -UR7, R3 ;  /* 0x8000000702057c23 */ /* 0x000fc80008000003 */
[----:B------:R-:W-:Y:S01]  /*04b0*/  FFMA R17, R0, R5, R2 ;  /* 0x0000000500117223 */ /* 0x000fe20000000002 */
[----:B-1----:R-:W-:Y:S06]  /*04c0*/  @!P0 BRA `(.L_x_250) ;  /* 0x0000000000108947 */ /* 0x002fec0003800000 */
[----:B------:R-:W-:Y:S01]  /*04d0*/  IMAD.U32 R0, RZ, RZ, UR7 ;  /* 0x00000007ff007e24 */ /* 0x000fe2000f8e00ff */
[----:B------:R-:W-:-:S07]  /*04e0*/  MOV R22, 0x500 ;  /* 0x0000050000167802 */ /* 0x000fce0000000f00 */
[----:B0-----:R-:W-:Y:S05]  /*04f0*/  CALL.REL.NOINC `($__internal_9_$__cuda_sm3x_div_rn_noftz_f32_slowpath) ;  /* 0x0000000c002c7944 */ /* 0x001fea0003c00000 */
[----:B------:R-:W-:-:S07]  /*0500*/  MOV R17, R0 ;  /* 0x0000000000117202 */ /* 0x000fce0000000f00 */
.L_x_250:
[----:B------:R-:W-:Y:S05]  /*0510*/  BSYNC.RECONVERGENT B3 ;  /* 0x0000000000037941 */ /* 0x000fea0003800200 */
.L_x_249:
[----:B------:R-:W1:Y:S01]  /*0520*/  LDCU UR4, c[0x0][0x39c] ;  /* 0x00007380ff0477ac */ /* 0x000e620008000800 */
[----:B------:R-:W2:Y:S01]  /*0530*/  MUFU.RCP R2, UR7 ;  /* 0x0000000700027d08 */ /* 0x000ea20008001000 */
[----:B------:R-:W-:Y:S01]  /*0540*/  VIADD R0, R19, 0x1 ;  /* 0x0000000113007836 */ /* 0x000fe20000000000 */
[----:B------:R-:W-:Y:S01]  /*0550*/  MOV R3, UR7 ;  /* 0x0000000700037c02 */ /* 0x000fe20008000f00 */
        /* <DEDUP_REMOVED lines=14> */
[----:B0-----:R-:W-:Y:S05]  /*0640*/  CALL.REL.NOINC `($__internal_9_$__cuda_sm3x_div_rn_noftz_f32_slowpath) ;  /* 0x0000000800d87944 */ /* 0x001fea0003c00000 */
[----:B------:R-:W-:-:S07]  /*0650*/  IMAD.MOV.U32 R12, RZ, RZ, R0 ;  /* 0x000000ffff0c7224 */ /* 0x000fce00078e0000 */
.L_x_252:
[----:B------:R-:W-:Y:S05]  /*0660*/  BSYNC.RECONVERGENT B3 ;  /* 0x0000000000037941 */ /* 0x000fea0003800200 */
.L_x_251:
[----:B0-----:R-:W-:Y:S01]  /*0670*/  ISETP.GE.AND P0, PT, R18, R16, PT ;  /* 0x000000101200720c */ /* 0x001fe20003f06270 */
[----:B------:R-:W-:-:S12]  /*0680*/  BSSY.RECONVERGENT B3, `(.L_x_253) ;  /* 0x00000a6000037945 */ /* 0x000fd80003800200 */
[----:B------:R-:W-:Y:S05]  /*0690*/  @P0 BRA `(.L_x_254) ;  /* 0x0000000800900947 */ /* 0x000fea0003800000 */
[----:B------:R-:W0:Y:S01]  /*06a0*/  S2R R13, SR_CTAID.X ;  /* 0x00000000000d7919 */ /* 0x000e220000002500 */
[----:B------:R-:W1:Y:S01]  /*06b0*/  LDCU.64 UR4, c[0x0][0x390] ;  /* 0x00007200ff0477ac */ /* 0x000e620008000a00 */
[----:B------:R-:W2:Y:S01]  /*06c0*/  F2I.CEIL.NTZ R12, R12 ;  /* 0x0000000c000c7305 */ /* 0x000ea2000020b100 */
[----:B------:R-:W-:Y:S01]  /*06d0*/  SHF.R.S32.HI R4, RZ, 0x1f, R19 ;  /* 0x0000001fff047819 */ /* 0x000fe20000011413 */
[----:B------:R-:W-:Y:S01]  /*06e0*/  HFMA2 R11, -RZ, RZ, 0, 0 ;  /* 0x00000000ff0b7431 */ /* 0x000fe200000001ff */
[----:B------:R-:W3:Y:S01]  /*06f0*/  LDCU.64 UR14, c[0x0][0x380] ;  /* 0x00007000ff0e77ac */ /* 0x000ee20008000a00 */
[----:B------:R-:W-:Y:S01]  /*0700*/  IMAD.MOV.U32 R10, RZ, RZ, R18 ;  /* 0x000000ffff0a7224 */ /* 0x000fe200078e0012 */
        /* <DEDUP_REMOVED lines=9> */
.L_x_270:
[----:B------:R-:W-:Y:S01]  /*07a0*/  ISETP.GE.AND P0, PT, R17, R12, PT ;  /* 0x0000000c1100720c */ /* 0x000fe20003f06270 */
[----:B------:R-:W-:Y:S01]  /*07b0*/  BSSY.RECONVERGENT B4, `(.L_x_255) ;  /* 0x0000090000047945 */ /* 0x000fe20003800200 */
[----:B------:R-:W-:Y:S01]  /*07c0*/  IADD3 R5, PT, PT, R10, 0x1, RZ ;  /* 0x000000010a057810 */ /* 0x000fe20007ffe0ff */
[----:B0-----:R-:W-:-:S03]  /*07d0*/  IMAD.MOV.U32 R2, RZ, RZ, R10 ;  /* 0x000000ffff027224 */ /* 0x001fc600078e000a */
[----:B------:R-:W-:Y:S02]  /*07e0*/  ISETP.GE.AND P2, PT, R5, R16, PT ;  /* 0x000000100500720c */ /* 0x000fe40003f46270 */
[----:B------:R-:W-:-:S05]  /*07f0*/  MOV R10, R5 ;  /* 0x00000005000a7202 */ /* 0x000fca0000000f00 */
        /* <DEDUP_REMOVED lines=14> */
[----:B------:R-:W-:Y:S02]  /*08e0*/  MOV R0, UR8 ;  /* 0x0000000800007c02 */ /* 0x000fe40008000f00 */
[----:B------:R-:W-:-:S07]  /*08f0*/  MOV R22, 0x910 ;  /* 0x0000091000167802 */ /* 0x000fce0000000f00 */
[----:B------:R-:W-:Y:S05]  /*0900*/  CALL.REL.NOINC `($__internal_9_$__cuda_sm3x_div_rn_noftz_f32_slowpath) ;  /* 0x0000000800287944 */ /* 0x000fea0003c00000 */
[----:B------:R-:W-:-:S07]  /*0910*/  IMAD.MOV.U32 R4, RZ, RZ, R0 ;  /* 0x000000ffff047224 */ /* 0x000fce00078e0000 */
.L_x_258:
[----:B------:R-:W-:Y:S05]  /*0920*/  BSYNC.RECONVERGENT B5 ;  /* 0x0000000000057941 */ /* 0x000fea0003800200 */
.L_x_257:
        /* <DEDUP_REMOVED lines=15> */
[----:B------:R-:W-:Y:S02]  /*0a20*/  MOV R0, UR8 ;  /* 0x0000000800007c02 */ /* 0x000fe40008000f00 */
[----:B------:R-:W-:-:S07]  /*0a30*/  MOV R22, 0xa50 ;  /* 0x00000a5000167802 */ /* 0x000fce0000000f00 */
[----:B------:R-:W-:Y:S05]  /*0a40*/  CALL.REL.NOINC `($__internal_9_$__cuda_sm3x_div_rn_noftz_f32_slowpath) ;  /* 0x0000000400d87944 */ /* 0x000fea0003c00000 */
.L_x_260:
[----:B------:R-:W-:Y:S05]  /*0a50*/  BSYNC.RECONVERGENT B5 ;  /* 0x0000000000057941 */ /* 0x000fea0003800200 */
.L_x_259:
[----:B------:R-:W0:Y:S01]  /*0a60*/  LDCU.64 UR4, c[0x0][0x398] ;  /* 0x00007300ff0477ac */ /* 0x000e220008000a00 */
[----:B------:R-:W1:Y:S01]  /*0a70*/  LDC.64 R2, c[0x0][0x388] ;  /* 0x0000e200ff027b82 */ /* 0x000e620000000a00 */
[----:B------:R-:W2:Y:S01]  /*0a80*/  F2I.CEIL.NTZ R5, R0 ;  /* 0x0000000000057305 */ /* 0x000ea2000020b100 */
[----:B------:R-:W3:Y:S01]  /*0a90*/  LDCU UR11, c[0x0][0x394] ;  /* 0x00007280ff0b77ac */ /* 0x000ee20008000800 */
[----:B--2---:R-:W-:Y:S01]  /*0aa0*/  IADD3 R4, PT, PT, R4, -R5, RZ ;  /* 0x8000000504047210 */ /* 0x004fe20007ffe0ff */
[----:B0-----:R-:W-:-:S03]  /*0ab0*/  IMAD R6, R13, UR5, RZ ;  /* 0x000000050d067c24 */ /* 0x001fc6000f8e02ff */
[----:B------:R-:W-:Y:S01]  /*0ac0*/  I2FP.F32.S32 R4, R4 ;  /* 0x0000000400047245 */ /* 0x000fe20000201400 */
[----:B------:R-:W-:Y:S02]  /*0ad0*/  IMAD R7, R6, UR4, RZ ;  /* 0x0000000406077c24 */ /* 0x000fe4000f8e02ff */
[----:B------:R-:W-:Y:S02]  /*0ae0*/  IMAD R6, R18, UR5, R17 ;  /* 0x0000000512067c24 */ /* 0x000fe4000f8e0211 */
[----:B-1----:R-:W-:-:S04]  /*0af0*/  IMAD.WIDE R2, R7, 0x2, R2 ;  /* 0x0000000207027825 */ /* 0x002fc800078e0202 */
[----:B------:R-:W-:Y:S02]  /*0b00*/  IMAD R9, R11, UR5, R6 ;  /* 0x000000050b097c24 */ /* 0x000fe4000f8e0206 */
[----:B------:R-:W-:Y:S02]  /*0b10*/  VIADD R6, R17, 0x1 ;  /* 0x0000000111067836 */ /* 0x000fe40000000000 */
[----:B------:R-:W-:-:S04]  /*0b20*/  IMAD.WIDE R8, R9, 0x2, R2 ;  /* 0x0000000209087825 */ /* 0x000fc800078e0202 */
[----:B------:R-:W-:Y:S02]  /*0b30*/  IMAD.MOV.U32 R7, RZ, RZ, R17 ;  /* 0x000000ffff077224 */ /* 0x000fe400078e0011 */
[----:B---3--:R-:W-:Y:S02]  /*0b40*/  IMAD R6, R6, UR11, RZ ;  /* 0x0000000b06067c24 */ /* 0x008fe4000f8e02ff */
[----:B------:R-:W-:-:S07]  /*0b50*/  IMAD R5, R17, UR11, RZ ;  /* 0x0000000b11057c24 */ /* 0x000fce000f8e02ff */
.L_x_269:
[----:B0-----:R-:W0:Y:S01]  /*0b60*/  MUFU.RCP R0, UR9 ;  /* 0x0000000900007d08 */ /* 0x001e220008001000 */
        /* <DEDUP_REMOVED lines=12> */
[----:B------:R-:W-:Y:S05]  /*0c30*/  CALL.REL.NOINC `($__internal_9_$__cuda_sm3x_div_rn_noftz_f32_slowpath) ;  /* 0x00000004005c7944 */ /* 0x000fea0003c00000 */
[----:B------:R-:W-:-:S07]  /*0c40*/  MOV R23, R0 ;  /* 0x0000000000177202 */ /* 0x000fce0000000f00 */
.L_x_262:
[----:B------:R-:W-:Y:S05]  /*0c50*/  BSYNC.RECONVERGENT B5 ;  /* 0x0000000000057941 */ /* 0x000fea0003800200 */
.L_x_261:
        /* <DEDUP_REMOVED lines=15> */
[----:B------:R-:W-:Y:S05]  /*0d50*/  CALL.REL.NOINC `($__internal_9_$__cuda_sm3x_div_rn_noftz_f32_slowpath) ;  /* 0x0000000400147944 */ /* 0x000fea0003c00000 */
[----:B------:R-:W-:-:S07]  /*0d60*/  MOV R2, R0 ;  /* 0x0000000000027202 */ /* 0x000fce0000000f00 */
.L_x_264:
[----:B------:R-:W-:Y:S05]  /*0d70*/  BSYNC.RECONVERGENT B5 ;  /* 0x0000000000057941 */ /* 0x000fea0003800200 */
.L_x_263:
[----:B------:R-:W2:Y:S01]  /*0d80*/  LDG.E.U16 R3, desc[UR12][R8.64] ;  /* 0x0000000c08037981 */ /* 0x000ea2000c1e1500 */
[----:B------:R-:W-:Y:S01]  /*0d90*/  F2FP.F16.F32.PACK_AB R0, RZ, R4 ;  /* 0x00000004ff00723e */ /* 0x000fe200000000ff */
[----:B------:R-:W0:Y:S01]  /*0da0*/  F2I.CEIL.NTZ R2, R2 ;  /* 0x0000000200027305 */ /* 0x000e22000020b100 */
[----:B------:R-:W-:Y:S03]  /*0db0*/  BSSY.RECONVERGENT B5, `(.L_x_265) ;  /* 0x000000f000057945 */ /* 0x000fe60003800200 */
[----:B------:R-:W-:-:S04]  /*0dc0*/  HADD2.F32 R0, -RZ, R0.H0_H0 ;  /* 0x20000000ff007230 */ /* 0x000fc80000004100 */
[----:B------:R-:W1:Y:S01]  /*0dd0*/  MUFU.RCP R21, R0 ;  /* 0x0000000000157308 */ /* 0x000e620000001000 */
[----:B0-----:R-:W-:Y:S02]  /*0de0*/  IMAD.IADD R23, R23, 0x1, -R2 ;  /* 0x0000000117177824 */ /* 0x001fe400078e0a02 */
[----:B-1----:R-:W-:-:S04]  /*0df0*/  FFMA R22, -R0, R21, 1 ;  /* 0x3f80000000167423 */ /* 0x002fc80000000115 */
[----:B------:R-:W-:Y:S01]  /*0e00*/  FFMA R22, R21, R22, R21 ;  /* 0x0000001615167223 */ /* 0x000fe20000000015 */
[----:B--2---:R-:W-:-:S04]  /*0e10*/  HADD2.F32 R3, -RZ, R3.H0_H0 ;  /* 0x20000003ff037230 */ /* 0x004fc80000004100 */
[----:B------:R-:W0:Y:S01]  /*0e20*/  FCHK P0, R3, R0 ;  /* 0x0000000003007302 */ /* 0x000e220000000000 */
[----:B------:R-:W-:-:S04]  /*0e30*/  FFMA R21, R3, R22, RZ ;  /* 0x0000001603157223 */ /* 0x000fc800000000ff */
[----:B------:R-:W-:-:S04]  /*0e40*/  FFMA R24, -R0, R21, R3 ;  /* 0x0000001500187223 */ /* 0x000fc80000000103 */
[----:B------:R-:W-:Y:S01]  /*0e50*/  FFMA R21, R22, R24, R21 ;  /* 0x0000001816157223 */ /* 0x000fe20000000015 */
[----:B0-----:R-:W-:Y:S06]  /*0e60*/  @!P0 BRA `(.L_x_266) ;  /* 0x00000000000c8947 */ /* 0x001fec0003800000 */
[----:B------:R-:W-:-:S07]  /*0e70*/  MOV R22, 0xe90 ;  /* 0x00000e9000167802 */ /* 0x000fce0000000f00 */
[----:B------:R-:W-:Y:S05]  /*0e80*/  CALL.REL.NOINC `($__internal_9_$__cuda_sm3x_div_rn_noftz_f32_slowpath) ;  /* 0x0000000000c87944 */ /* 0x000fea0003c00000 */
[----:B------:R-:W-:-:S07]  /*0e90*/  MOV R21, R0 ;  /* 0x0000000000157202 */ /* 0x000fce0000000f00 */
.L_x_266:
[----:B------:R-:W-:Y:S05]  /*0ea0*/  BSYNC.RECONVERGENT B5 ;  /* 0x0000000000057941 */ /* 0x000fea0003800200 */
.L_x_265:
[----:B------:R-:W-:Y:S01]  /*0eb0*/  I2FP.F32.S32 R0, R23 ;  /* 0x0000001700007245 */ /* 0x000fe20000201400 */
[----:B------:R-:W-:Y:S03]  /*0ec0*/  BSSY.RECONVERGENT B5, `(.L_x_267) ;  /* 0x000000f000057945 */ /* 0x000fe60003800200 */
[----:B------:R-:W-:-:S05]  /*0ed0*/  F2FP.F16.F32.PACK_AB R3, R0, R21 ;  /* 0x000000150003723e */ /* 0x000fca00000000ff */
[--C-:B------:R-:W-:Y:S02]  /*0ee0*/  HADD2.F32 R22, -RZ, R3.reuse.H1_H1 ;  /* 0x30000003ff167230 */ /* 0x100fe40000004100 */
[----:B------:R-:W-:Y:S02]  /*0ef0*/  HADD2.F32 R3, -RZ, R3.H0_H0 ;  /* 0x20000003ff037230 */ /* 0x000fe40000004100 */
        /* <DEDUP_REMOVED lines=9> */
[----:B------:R-:W-:-:S07]  /*0f90*/  MOV R22, 0xfb0 ;  /* 0x00000fb000167802 */ /* 0x000fce0000000f00 */
[----:B------:R-:W-:Y:S05]  /*0fa0*/  CALL.REL.NOINC `($__internal_9_$__cuda_sm3x_div_rn_noftz_f32_slowpath) ;  /* 0x0000000000807944 */ /* 0x000fea0003c00000 */
.L_x_268:
[----:B------:R-:W-:Y:S05]  /*0fb0*/  BSYNC.RECONVERGENT B5 ;  /* 0x0000000000057941 */ /* 0x000fea0003800200 */
.L_x_267:
[----:B------:R-:W2:Y:S01]  /*0fc0*/  LDG.E.U16 R2, desc[UR12][R14.64] ;  /* 0x0000000c0e027981 */ /* 0x000ea2000c1e1500 */
[----:B------:R-:W-:Y:S01]  /*0fd0*/  F2FP.F16.F32.PACK_AB R0, RZ, R0 ;  /* 0x00000000ff00723e */ /* 0x000fe200000000ff */
[----:B------:R-:W0:Y:S01]  /*0fe0*/  LDCU UR4, c[0x0][0x394] ;  /* 0x00007280ff0477ac */ /* 0x000e220008000800 */
[----:B------:R-:W-:Y:S02]  /*0ff0*/  IADD3 R7, PT, PT, R7, 0x1, RZ ;  /* 0x0000000107077810 */ /* 0x000fe40007ffe0ff */
[----:B------:R-:W-:Y:S01]  /*1000*/  IADD3 R8, P1, PT, R8, 0x2, RZ ;  /* 0x0000000208087810 */ /* 0x000fe20007f3e0ff */
[----:B------:R-:W-:Y:S01]  /*1010*/  HADD2.F32 R3, -RZ, R0.H0_H0 ;  /* 0x20000000ff037230 */ /* 0x000fe20000004100 */
[----:B------:R-:W-:-:S03]  /*1020*/  ISETP.GE.AND P0, PT, R7, R12, PT ;  /* 0x0000000c0700720c */ /* 0x000fc60003f06270 */
[----:B------:R-:W-:Y:S02]  /*1030*/  IMAD.X R9, RZ, RZ, R9, P1 ;  /* 0x000000ffff097224 */ /* 0x000fe400008e0609 */
[----:B0-----:R-:W-:Y:S01]  /*1040*/  VIADD R5, R5, UR4 ;  /* 0x0000000405057c36 */ /* 0x001fe20008000000 */
[----:B------:R-:W-:Y:S01]  /*1050*/  IADD3 R6, PT, PT, R6, UR4, RZ ;  /* 0x0000000406067c10 */ /* 0x000fe2000fffe0ff */
[----:B--2---:R-:W-:-:S05]  /*1060*/  HADD2.F32 R2, -RZ, R2.H0_H0 ;  /* 0x20000002ff027230 */ /* 0x004fca0000004100 */
[----:B------:R-:W-:-:S05]  /*1070*/  FADD R2, R2, R3 ;  /* 0x0000000302027221 */ /* 0x000fca0000000000 */
[----:B------:R-:W-:-:S05]  /*1080*/  F2FP.F16.F32.PACK_AB R2, RZ, R2 ;  /* 0x00000002ff02723e */ /* 0x000fca00000000ff */
[----:B------:R0:W-:Y:S01]  /*1090*/  STG.E.U16 desc[UR12][R14.64], R2 ;  /* 0x000000020e007986 */ /* 0x0001e2000c10150c */
[----:B------:R-:W-:Y:S05]  /*10a0*/  @!P0 BRA `(.L_x_269) ;  /* 0xfffffff800ac8947 */ /* 0x000fea000383ffff */
.L_x_256:
[----:B------:R-:W-:Y:S05]  /*10b0*/  BSYNC.RECONVERGENT B4 ;  /* 0x0000000000047941 */ /* 0x000fea0003800200 */
.L_x_255:
[----:B------:R-:W-:Y:S01]  /*10c0*/  IADD3 R11, PT, PT, R11, 0x1, RZ ;  /* 0x000000010b0b7810 */ /* 0x000fe20007ffe0ff */
[----:B------:R-:W-:Y:S06]  /*10d0*/  @!P2 BRA `(.L_x_270) ;  /* 0xfffffff400b0a947 */ /* 0x000fec000383ffff */
.L_x_254:
[----:B------:R-:W-:Y:S05]  /*10e0*/  BSYNC.RECONVERGENT B3 ;  /* 0x0000000000037941 */ /* 0x000fea0003800200 */
.L_x_253:
[----:B------:R-:W1:Y:S01]  /*10f0*/  LDCU UR4, c[0x0][0x360] ;  /* 0x00006c00ff0477ac */ /* 0x000e620008000800 */
[----:B------:R-:W2:Y:S01]  /*1100*/  LDCU UR5, c[0x0][0x394] ;  /* 0x00007280ff0577ac */ /* 0x000ea20008000800 */
[----:B-1----:R-:W-:-:S05]  /*1110*/  VIADD R19, R19, UR4 ;  /* 0x0000000413137c36 */ /* 0x002fca0008000000 */
[----:B--2---:R-:W-:-:S13]  /*1120*/  ISETP.GE.AND P0, PT, R19, UR5, PT ;  /* 0x0000000513007c0c */ /* 0x004fda000bf06270 */
[----:B------:R-:W-:Y:S05]  /*1130*/  @!P0 BRA `(.L_x_271) ;  /* 0xfffffff000b08947 */ /* 0x000fea000383ffff */
.L_x_248:
[----:B------:R-:W-:Y:S05]  /*1140*/  BSYNC.RECONVERGENT B2 ;  /* 0x0000000000027941 */ /* 0x000fea0003800200 */
.L_x_247:
[----:B------:R-:W1:Y:S01]  /*1150*/  LDC R3, c[0x0][0x374] ;  /* 0x0000dd00ff037b82 */ /* 0x000e620000000800 */
[----:B------:R-:W2:Y:S01]  /*1160*/  LDCU UR4, c[0x0][0x390] ;  /* 0x00007200ff0477ac */ /* 0x000ea20008000800 */
[----:B-1----:R-:W-:-:S05]  /*1170*/  IMAD R20, R3, UR10, R20 ;  /* 0x0000000a03147c24 */ /* 0x002fca000f8e0214 */
[----:B--2---:R-:W-:-:S13]  /*1180*/  ISETP.GE.AND P0, PT, R20, UR4, PT ;  /* 0x0000000414007c0c */ /* 0x004fda000bf06270 */
[----:B------:R-:W-:Y:S05]  /*1190*/  @!P0 BRA `(.L_x_272) ;  /* 0xffffffec00e48947 */ /* 0x000fea000383ffff */
[----:B------:R-:W-:Y:S05]  /*11a0*/  EXIT ;  /* 0x000000000000794d */ /* 0x000fea0003800000 */
        .weak           $__internal_9_$__cuda_sm3x_div_rn_noftz_f32_slowpath
        .type           $__internal_9_$__cuda_sm3x_div_rn_noftz_f32_slowpath,@function
        .size           $__internal_9_$__cuda_sm3x_div_rn_noftz_f32_slowpath,(.L_x_368 - $__internal_9_$__cuda_sm3x_div_rn_noftz_f32_slowpath)
$__internal_9_$__cuda_sm3x_div_rn_noftz_f32_slowpath:
[----:B------:R-:W-:Y:S01]  /*11b0*/  SHF.R.U32.HI R2, RZ, 0x17, R0 ;  /* 0x00000017ff027819 */ /* 0x000fe20000011600 */
[----:B------:R-:W-:Y:S01]  /*11c0*/  BSSY.RECONVERGENT B0, `(.L_x_273) ;  /* 0x0000062000007945 */ /* 0x000fe20003800200 */
[----:B------:R-:W-:Y:S02]  /*11d0*/  SHF.R.U32.HI R24, RZ, 0x17, R3 ;  /* 0x00000017ff187819 */ /* 0x000fe40000011603 */
[----:B------:R-:W-:Y:S02]  /*11e0*/  LOP3.LUT R2, R2, 0xff, RZ, 0xc0, !PT ;  /* 0x000000ff02027812 */ /* 0x000fe400078ec0ff */
[----:B------:R-:W-:Y:S02]  /*11f0*/  LOP3.LUT R24, R24, 0xff, RZ, 0xc0, !PT ;  /* 0x000000ff18187812 */ /* 0x000fe400078ec0ff */
[----:B------:R-:W-:-:S03]  /*1200*/  IADD3 R25, PT, PT, R2, -0x1, RZ ;  /* 0xffffffff02197810 */ /* 0x000fc60007ffe0ff */
[----:B------:R-:W-:Y:S01]  /*1210*/  VIADD R26, R24, 0xffffffff ;  /* 0xffffffff181a7836 */ /* 0x000fe20000000000 */
        /* <DEDUP_REMOVED lines=22> */
[----:B------:R-:W-:Y:S01]  /*1380*/  @P0 IMAD.MOV.U32 R21, RZ, RZ, RZ ;  /* 0x000000ffff150224 */ /* 0x000fe200078e00ff */
[----:B------:R-:W-:Y:S01]  /*1390*/  @!P0 MOV R21, 0xffffffc0 ;  /* 0xffffffc000158802 */ /* 0x000fe20000000f00 */
[----:B------:R-:W-:Y:S01]  /*13a0*/  @!P0 FFMA R3, R3, 1.84467440737095516160e+19, RZ ;  /* 0x5f80000003038823 */ /* 0x000fe200000000ff */
[----:B------:R-:W-:-:S03]  /*13b0*/  @!P1 FFMA R0, R0, 1.84467440737095516160e+19, RZ ;  /* 0x5f80000000009823 */ /* 0x000fc600000000ff */
[----:B------:R-:W-:-:S07]  /*13c0*/  @!P1 VIADD R21, R21, 0x40 ;  /* 0x0000004015159836 */ /* 0x000fce0000000000 */
.L_x_274:
[----:B------:R-:W-:Y:S01]  /*13d0*/  LEA R25, R2, 0xc0800000, 0x17 ;  /* 0xc080000002197811 */ /* 0x000fe200078eb8ff */
[----:B------:R-:W-:Y:S01]  /*13e0*/  VIADD R24, R24, 0xffffff81 ;  /* 0xffffff8118187836 */ /* 0x000fe20000000000 */
[----:B------:R-:W-:Y:S02]  /*13f0*/  BSSY.RECONVERGENT B1, `(.L_x_279) ;  /* 0x0000035000017945 */ /* 0x000fe40003800200 */
[----:B------:R-:W-:-:S04]  /*1400*/  IADD3 R28, PT, PT, -R25, R0, RZ ;  /* 0x00000000191c7210 */ /* 0x000fc80007ffe1ff */
[----:B------:R-:W0:Y:S01]  /*1410*/  MUFU.RCP R0, R28 ;  /* 0x0000001c00007308 */ /* 0x000e220000001000 */
[----:B------:R-:W-:-:S04]  /*1420*/  FADD.FTZ R25, -R28, -RZ ;  /* 0x800000ff1c197221 */ /* 0x000fc80000010100 */
[----:B0-----:R-:W-:-:S04]  /*1430*/  FFMA R27, R0, R25, 1 ;  /* 0x3f800000001b7423 */ /* 0x001fc80000000019 */
[----:B------:R-:W-:Y:S01]  /*1440*/  FFMA R27, R0, R27, R0 ;  /* 0x0000001b001b7223 */ /* 0x000fe20000000000 */
[C---:B------:R-:W-:Y:S01]  /*1450*/  IMAD R0, R24.reuse, -0x800000, R3 ;  /* 0xff80000018007824 */ /* 0x040fe200078e0203 */
[----:B------:R-:W-:-:S03]  /*1460*/  IADD3 R24, PT, PT, R24, 0x7f, -R2 ;  /* 0x0000007f18187810 */ /* 0x000fc60007ffe802 */
[----:B------:R-:W-:Y:S01]  /*1470*/  FFMA R26, R0, R27, RZ ;  /* 0x0000001b001a7223 */ /* 0x000fe200000000ff */
[----:B------:R-:W-:-:S03]  /*1480*/  IADD3 R21, PT, PT, R24, R21, RZ ;  /* 0x0000001518157210 */ /* 0x000fc60007ffe0ff */
[----:B------:R-:W-:-:S04]  /*1490*/  FFMA R3, R25, R26, R0 ;  /* 0x0000001a19037223 */ /* 0x000fc80000000000 */
[----:B------:R-:W-:-:S04]  /*14a0*/  FFMA R26, R27, R3, R26 ;  /* 0x000000031b1a7223 */ /* 0x000fc8000000001a */
[----:B------:R-:W-:-:S04]  /*14b0*/  FFMA R25, R25, R26, R0 ;  /* 0x0000001a19197223 */ /* 0x000fc80000000000 */
[----:B------:R-:W-:-:S05]  /*14c0*/  FFMA R0, R27, R25, R26 ;  /* 0x000000191b007223 */ /* 0x000fca000000001a */
[----:B------:R-:W-:-:S04]  /*14d0*/  SHF.R.U32.HI R2, RZ, 0x17, R0 ;  /* 0x00000017ff027819 */ /* 0x000fc80000011600 */
[----:B------:R-:W-:-:S05]  /*14e0*/  LOP3.LUT R2, R2, 0xff, RZ, 0xc0, !PT ;  /* 0x000000ff02027812 */ /* 0x000fca00078ec0ff */
[----:B------:R-:W-:-:S05]  /*14f0*/  IMAD.IADD R2, R2, 0x1, R21 ;  /* 0x0000000102027824 */ /* 0x000fca00078e0215 */
[----:B------:R-:W-:-:S04]  /*1500*/  IADD3 R3, PT, PT, R2, -0x1, RZ ;  /* 0xffffffff02037810 */ /* 0x000fc80007ffe0ff */
        /* <DEDUP_REMOVED lines=11> */
[CCC-:B------:R-:W-:Y:S01]  /*15c0*/  FFMA.RP R21, R27.reuse, R25.reuse, R26.reuse ;  /* 0x000000191b157223 */ /* 0x1c0fe2000000801a */
[----:B------:R-:W-:Y:S01]  /*15d0*/  FFMA.RM R26, R27, R25, R26 ;  /* 0x000000191b1a7223 */ /* 0x000fe2000000401a */
[C---:B------:R-:W-:Y:S02]  /*15e0*/  ISETP.NE.AND P3, PT, R2.reuse, RZ, PT ;  /* 0x000000ff0200720c */ /* 0x040fe40003f65270 */
[----:B------:R-:W-:Y:S02]  /*15f0*/  LOP3.LUT R3, R3, 0x7fffff, RZ, 0xc0, !PT ;  /* 0x007fffff03037812 */ /* 0x000fe400078ec0ff */
[----:B------:R-:W-:Y:S02]  /*1600*/  ISETP.NE.AND P1, PT, R2, RZ, PT ;  /* 0x000000ff0200720c */ /* 0x000fe40003f25270 */
[----:B------:R-:W-:-:S02]  /*1610*/  LOP3.LUT R3, R3, 0x800000, RZ, 0xfc, !PT ;  /* 0x0080000003037812 */ /* 0x000fc400078efcff */
[----:B------:R-:W-:Y:S02]  /*1620*/  IADD3 R2, PT, PT, -R2, RZ, RZ ;  /* 0x000000ff02027210 */ /* 0x000fe40007ffe1ff */
[----:B------:R-:W-:Y:S02]  /*1630*/  SHF.L.U32 R24, R3, R24, RZ ;  /* 0x0000001803187219 */ /* 0x000fe400000006ff */
[----:B------:R-:W-:Y:S02]  /*1640*/  FSETP.NEU.FTZ.AND P0, PT, R21, R26, PT ;  /* 0x0000001a1500720b */ /* 0x000fe40003f1d000 */
[----:B------:R-:W-:Y:S02]  /*1650*/  SEL R2, R2, RZ, P3 ;  /* 0x000000ff02027207 */ /* 0x000fe40001800000 */
[----:B------:R-:W-:Y:S02]  /*1660*/  ISETP.NE.AND P1, PT, R24, RZ, P1 ;  /* 0x000000ff1800720c */ /* 0x000fe40000f25270 */
[----:B------:R-:W-:-:S02]  /*1670*/  SHF.R.U32.HI R2, RZ, R2, R3 ;  /* 0x00000002ff027219 */ /* 0x000fc40000011603 */
[----:B------:R-:W-:Y:S02]  /*1680*/  PLOP3.LUT P0, PT, P0, P1, PT, 0xf8, 0x8f ;  /* 0x00000000008f781c */ /* 0x000fe40000703f70 */
[----:B------:R-:W-:Y:S02]  /*1690*/  SHF.R.U32.HI R24, RZ, 0x1, R2 ;  /* 0x00000001ff187819 */ /* 0x000fe40000011602 */
[----:B------:R-:W-:-:S04]  /*16a0*/  SEL R3, RZ, 0x1, !P0 ;  /* 0x00000001ff037807 */ /* 0x000fc80004000000 */
[----:B------:R-:W-:-:S04]  /*16b0*/  LOP3.LUT R3, R3, 0x1, R24, 0xf8, !PT ;  /* 0x0000000103037812 */ /* 0x000fc800078ef818 */
[----:B------:R-:W-:-:S05]  /*16c0*/  LOP3.LUT R3, R3, R2, RZ, 0xc0, !PT ;  /* 0x0000000203037212 */ /* 0x000fca00078ec0ff */
[----:B------:R-:W-:-:S05]  /*16d0*/  IMAD.IADD R3, R24, 0x1, R3 ;  /* 0x0000000118037824 */ /* 0x000fca00078e0203 */
[----:B------:R-:W-:Y:S01]  /*16e0*/  LOP3.LUT R0, R3, R0, RZ, 0xfc, !PT ;  /* 0x0000000003007212 */ /* 0x000fe200078efcff */
[----:B------:R-:W-:Y:S06]  /*16f0*/  BRA `(.L_x_282) ;  /* 0x0000000000107947 */ /* 0x000fec0003800000 */
.L_x_281:
[----:B------:R-:W-:-:S04]  /*1700*/  LOP3.LUT R0, R0, 0x80000000, RZ, 0xc0, !PT ;  /* 0x8000000000007812 */ /* 0x000fc800078ec0ff */
[----:B------:R-:W-:Y:S01]  /*1710*/  LOP3.LUT R0, R0, 0x7f800000, RZ, 0xfc, !PT ;  /* 0x7f80000000007812 */ /* 0x000fe200078efcff */
[----:B------:R-:W-:Y:S06]  /*1720*/  BRA `(.L_x_282) ;  /* 0x0000000000047947 */ /* 0x000fec0003800000 */
.L_x_280:
[----:B------:R-:W-:-:S07]  /*1730*/  LEA R0, R21, R0, 0x17 ;  /* 0x0000000015007211 */ /* 0x000fce00078eb8ff */
.L_x_282:
[----:B------:R-:W-:Y:S05]  /*1740*/  BSYNC.RECONVERGENT B1 ;  /* 0x0000000000017941 */ /* 0x000fea0003800200 */
.L_x_279:
[----:B------:R-:W-:Y:S05]  /*1750*/  BRA `(.L_x_283) ;  /* 0x0000000000207947 */ /* 0x000fea0003800000 */
.L_x_278:
[----:B------:R-:W-:-:S04]  /*1760*/  LOP3.LUT R0, R0, 0x80000000, R3, 0x48, !PT ;  /* 0x8000000000007812 */ /* 0x000fc800078e4803 */
[----:B------:R-:W-:Y:S01]  /*1770*/  LOP3.LUT R0, R0, 0x7f800000, RZ, 0xfc, !PT ;  /* 0x7f80000000007812 */ /* 0x000fe200078efcff */
[----:B------:R-:W-:Y:S06]  /*1780*/  BRA `(.L_x_283) ;  /* 0x0000000000147947 */ /* 0x000fec0003800000 */
.L_x_277:
[----:B------:R-:W-:Y:S01]  /*1790*/  LOP3.LUT R0, R0, 0x80000000, R3, 0x48, !PT ;  /* 0x8000000000007812 */ /* 0x000fe200078e4803 */
[----:B------:R-:W-:Y:S06]  /*17a0*/  BRA `(.L_x_283) ;  /* 0x00000000000c7947 */ /* 0x000fec0003800000 */
.L_x_276:
[----:B------:R-:W0:Y:S01]  /*17b0*/  MUFU.RSQ R0, -QNAN ;  /* 0xffc0000000007908 */ /* 0x000e220000001400 */
[----:B------:R-:W-:Y:S05]  /*17c0*/  BRA `(.L_x_283) ;  /* 0x0000000000047947 */ /* 0x000fea0003800000 */
.L_x_275:
[----:B------:R-:W-:-:S07]  /*17d0*/  FADD.FTZ R0, R3, R0 ;  /* 0x0000000003007221 */ /* 0x000fce0000010000 */
.L_x_283:
[----:B------:R-:W-:Y:S05]  /*17e0*/  BSYNC.RECONVERGENT B0 ;  /* 0x0000000000007941 */ /* 0x000fea0003800200 */
.L_x_273:
[----:B------:R-:W-:Y:S02]  /*17f0*/  HFMA2 R3, -RZ, RZ, 0, 0 ;  /* 0x00000000ff037431 */ /* 0x000fe400000001ff */
[----:B------:R-:W-:-:S04]  /*1800*/  IMAD.MOV.U32 R2, RZ, RZ, R22 ;  /* 0x000000ffff027224 */ /* 0x000fc800078e0016 */
[----:B0-----:R-:W-:Y:S05]  /*1810*/  RET.REL.NODEC R2 `(_Z24adaptiveaveragegradinputIN3c104HalfEEvPT_S3_iiii) ;  /* 0xffffffe402f87950 */ /* 0x001fea0003c3ffff */
.L_x_284:
        /* <DEDUP_REMOVED lines=14> */
.L_x_368:


//--------------------- .text._Z30atomicadaptiveaveragegradinputIN3c104HalfEEvPT_S3_iiii --------------------------
	.section	.text._Z30atomicadaptiveaveragegradinputIN3c104HalfEEvPT_S3_iiii,"ax",@progbits
	.align	128
        .global         _Z30atomicadaptiveaveragegradinputIN3c104HalfEEvPT_S3_iiii
        .type           _Z30atomicadaptiveaveragegradinputIN3c104HalfEEvPT_S3_iiii,@function
        .size           _Z30atomicadaptiveaveragegradinputIN3c104HalfEEvPT_S3_iiii,(.L_x_369 - _Z30atomicadaptiveaveragegradinputIN3c104HalfEEvPT_S3_iiii)
        .other          _Z30atomicadaptiveaveragegradinputIN3c104HalfEEvPT_S3_iiii,@"STO_CUDA_ENTRY STV_DEFAULT"
_Z30atomicadaptiveaveragegradinputIN3c104HalfEEvPT_S3_iiii:
.text._Z30atomicadaptiveaveragegradinputIN3c104HalfEEvPT_S3_iiii:
        /* <DEDUP_REMOVED lines=12> */
.L_x_308:
[----:B------:R-:W0:Y:S01]  /*00c0*/  LDCU UR4, c[0x0][0x390] ;  /* 0x00007200ff0477ac */ /* 0x000e220008000800 */
        /* <DEDUP_REMOVED lines=14> */
[----:B-1----:R-:W-:Y:S05]  /*01b0*/  CALL.REL.NOINC `($__internal_10_$__cuda_sm3x_div_rn_noftz_f32_slowpath) ;  /* 0x0000000800f87944 */ /* 0x002fea0003c00000 */
[----:B------:R-:W-:-:S07]  /*01c0*/  IMAD.MOV.U32 R16, RZ, RZ, R0 ;  /* 0x000000ffff107224 */ /* 0x000fce00078e0000 */
.L_x_286:
[----:B-1----:R-:W-:Y:S05]  /*01d0*/  BSYNC.RECONVERGENT B0 ;  /* 0x0000000000007941 */ /* 0x002fea0003800200 */
.L_x_285:
        /* <DEDUP_REMOVED lines=17> */
[----:B------:R-:W-:Y:S05]  /*02f0*/  CALL.REL.NOINC `($__internal_10_$__cuda_sm3x_div_rn_noftz_f32_slowpath) ;  /* 0x0000000800a87944 */ /* 0x000fea0003c00000 */
.L_x_288:
[----:B------:R-:W-:Y:S05]  /*0300*/  BSYNC.RECONVERGENT B0 ;  /* 0x0000000000007941 */ /* 0x000fea0003800200 */
.L_x_287:
[----:B------:R-:W0:Y:S01]  /*0310*/  LDCU UR4, c[0x0][0x39c] ;  /* 0x00007380ff0477ac */ /* 0x000e220008000800 */
[----:B------:R-:W-:Y:S01]  /*0320*/  BSSY.RECONVERGENT B0, `(.L_x_289) ;  /* 0x00000a1000007945 */ /* 0x000fe20003800200 */
[----:B0-----:R-:W-:-:S13]  /*0330*/  ISETP.GE.AND P0, PT, R6, UR4, PT ;  /* 0x0000000406007c0c */ /* 0x001fda000bf06270 */
[----:B------:R-:W-:Y:S05]  /*0340*/  @P0 BRA `(.L_x_290) ;  /* 0x0000000800780947 */ /* 0x000fea0003800000 */
[----:B------:R-:W0:Y:S01]  /*0350*/  S2R R20, SR_CTAID.X ;  /* 0x0000000000147919 */ /* 0x000e220000002500 */
[----:B------:R-:W1:Y:S01]  /*0360*/  LDCU.64 UR4, c[0x0][0x390] ;  /* 0x00007200ff0477ac */ /* 0x000e620008000a00 */
[----:B------:R-:W2:Y:S01]  /*0370*/  F2I.CEIL.NTZ R3, R0 ;  /* 0x0000000000037305 */ /* 0x000ea2000020b100 */
[----:B-1----:R-:W-:Y:S02]  /*0380*/  UIMAD UR4, UR4, UR5, URZ ;  /* 0x00000005040472a4 */ /* 0x002fe4000f8e02ff */
[----:B------:R-:W-:Y:S02]  /*0390*/  IMAD R18, R16, UR5, RZ ;  /* 0x0000000510127c24 */ /* 0x000fe4000f8e02ff */
[----:B--2---:R-:W-:-:S05]  /*03a0*/  IMAD.IADD R16, R3, 0x1, -R16 ;  /* 0x0000000103107824 */ /* 0x004fca00078e0a10 */
[----:B------:R-:W-:Y:S01]  /*03b0*/  I2FP.F32.S32 R17, R16 ;  /* 0x0000001000117245 */ /* 0x000fe20000201400 */
[----:B0-----:R-:W-:-:S05]  /*03c0*/  IMAD R5, R20, UR4, RZ ;  /* 0x0000000414057c24 */ /* 0x001fca000f8e02ff */
[----:B------:R-:W-:Y:S02]  /*03d0*/  IADD3 R10, P0, PT, R18, R5, RZ ;  /* 0x00000005120a7210 */ /* 0x000fe40007f1e0ff */
[----:B------:R-:W-:-:S04]  /*03e0*/  SHF.R.S32.HI R5, RZ, 0x1f, R5 ;  /* 0x0000001fff057819 */ /* 0x000fc80000011405 */
[----:B------:R-:W-:-:S07]  /*03f0*/  LEA.HI.X.SX32 R18, R18, R5, 0x1, P0 ;  /* 0x0000000512127211 */ /* 0x000fce00000f0eff */
.L_x_307:
        /* <DEDUP_REMOVED lines=12> */
[----:B------:R-:W-:Y:S02]  /*04c0*/  MOV R3, R7 ;  /* 0x0000000700037202 */ /* 0x000fe40000000f00 */
[----:B------:R-:W-:-:S07]  /*04d0*/  MOV R15, 0x4f0 ;  /* 0x000004f0000f7802 */ /* 0x000fce0000000f00 */
[----:B------:R-:W-:Y:S05]  /*04e0*/  CALL.REL.NOINC `($__internal_10_$__cuda_sm3x_div_rn_noftz_f32_slowpath) ;  /* 0x00000008002c7944 */ /* 0x000fea0003c00000 */
[----:B------:R-:W-:-:S07]  /*04f0*/  IMAD.MOV.U32 R5, RZ, RZ, R0 ;  /* 0x000000ffff057224 */ /* 0x000fce00078e0000 */
.L_x_292:
[----:B------:R-:W-:Y:S05]  /*0500*/  BSYNC.RECONVERGENT B1 ;  /* 0x0000000000017941 */ /* 0x000fea0003800200 */
.L_x_291:
        /* <DEDUP_REMOVED lines=18> */
[----:B------:R-:W-:-:S07]  /*0630*/  IMAD.MOV.U32 R4, RZ, RZ, R0 ;  /* 0x000000ffff047224 */ /* 0x000fce00078e0000 */
.L_x_294:
[----:B------:R-:W-:Y:S05]  /*0640*/  BSYNC.RECONVERGENT B1 ;  /* 0x0000000000017941 */ /* 0x000fea0003800200 */
.L_x_293:
[----:B------:R-:W0:Y:S01]  /*0650*/  LDCU.64 UR4, c[0x0][0x398] ;  /* 0x00007300ff0477ac */ /* 0x000e220008000a00 */
[----:B------:R-:W-:Y:S01]  /*0660*/  SHF.R.S32.HI R12, RZ, 0x1f, R6 ;  /* 0x0000001fff0c7819 */ /* 0x000fe20000011406 */
[----:B------:R-:W1:Y:S01]  /*0670*/  LDCU.128 UR8, c[0x0][0x380] ;  /* 0x00007000ff0877ac */ /* 0x000e620008000c00 */
        /* <DEDUP_REMOVED lines=9> */
[----:B------:R-:W2:Y:S01]  /*0710*/  LDG.E.U16 R0, desc[UR6][R2.64] ;  /* 0x0000000602007981 */ /* 0x000ea2000c1e1500 */
[----:B------:R-:W0:Y:S01]  /*0720*/  F2I.CEIL.NTZ R4, R4 ;  /* 0x0000000400047305 */ /* 0x000e22000020b100 */
[C---:B------:R-:W-:Y:S01]  /*0730*/  IADD3 R14, P0, PT, R5.reuse, R10, RZ ;  /* 0x0000000a050e7210 */ /* 0x040fe20007f1e0ff */
[----:B------:R-:W-:Y:S01]  /*0740*/  BSSY.RECONVERGENT B1, `(.L_x_295) ;  /* 0x0000018000017945 */ /* 0x000fe20003800200 */
[----:B0-----:R-:W-:-:S04]  /*0750*/  IADD3 R19, PT, PT, -R5, R4, RZ ;  /* 0x0000000405137210 */ /* 0x001fc80007ffe1ff */
[----:B------:R-:W-:-:S04]  /*0760*/  I2FP.F32.S32 R12, R19 ;  /* 0x00000013000c7245 */ /* 0x000fc80000201400 */
[----:B------:R-:W-:-:S05]  /*0770*/  F2FP.F16.F32.PACK_AB R12, RZ, R12 ;  /* 0x0000000cff0c723e */ /* 0x000fca00000000ff */
[----:B------:R-:W-:-:S04]  /*0780*/  HADD2.F32 R21, -RZ, R12.H0_H0 ;  /* 0x2000000cff157230 */ /* 0x000fc80000004100 */
[----:B------:R-:W0:Y:S02]  /*0790*/  MUFU.RCP R12, R21 ;  /* 0x00000015000c7308 */ /* 0x000e240000001000 */
[----:B0-----:R-:W-:-:S04]  /*07a0*/  FFMA R13, -R21, R12, 1 ;  /* 0x3f800000150d7423 */ /* 0x001fc8000000010c */
[----:B------:R-:W-:Y:S01]  /*07b0*/  FFMA R15, R12, R13, R12 ;  /* 0x0000000d0c0f7223 */ /* 0x000fe2000000000c */
[----:B------:R-:W-:Y:S02]  /*07c0*/  LEA.HI.X.SX32 R13, R5, R18, 0x1, P0 ;  /* 0x00000012050d7211 */ /* 0x000fe400000f0eff */
[C---:B------:R-:W-:Y:S02]  /*07d0*/  LEA R12, P1, R14.reuse, UR8, 0x1 ;  /* 0x000000080e0c7c11 */ /* 0x040fe4000f8208ff */
[----:B------:R-:W-:-:S03]  /*07e0*/  SHF.L.U64.HI R13, R14, 0x1, R13 ;  /* 0x000000010e0d7819 */ /* 0x000fc6000001020d */
[----:B------:R-:W-:Y:S01]  /*07f0*/  IMAD.MOV.U32 R4, RZ, RZ, R12 ;  /* 0x000000ffff047224 */ /* 0x000fe200078e000c */
[----:B------:R-:W-:-:S05]  /*0800*/  IADD3.X R13, PT, PT, R13, UR9, RZ, P1, !PT ;  /* 0x000000090d0d7c10 */ /* 0x000fca0008ffe4ff */
[----:B------:R-:W-:Y:S02]  /*0810*/  IMAD.MOV.U32 R5, RZ, RZ, R13 ;  /* 0x000000ffff057224 */ /* 0x000fe400078e000d */
[----:B--2---:R-:W-:-:S04]  /*0820*/  HADD2.F32 R0, -RZ, R0.H0_H0 ;  /* 0x20000000ff007230 */ /* 0x004fc80000004100 */
[----:B------:R-:W0:Y:S01]  /*0830*/  FCHK P0, R0, R21 ;  /* 0x0000001500007302 */ /* 0x000e220000000000 */
[----:B------:R-:W-:-:S04]  /*0840*/  FFMA R2, R0, R15, RZ ;  /* 0x0000000f00027223 */ /* 0x000fc800000000ff */
[----:B------:R-:W-:-:S04]  /*0850*/  FFMA R3, -R21, R2, R0 ;  /* 0x0000000215037223 */ /* 0x000fc80000000100 */
[----:B------:R-:W-:Y:S01]  /*0860*/  FFMA R2, R15, R3, R2 ;  /* 0x000000030f027223 */ /* 0x000fe20000000002 */
[----:B0-----:R-:W-:Y:S06]  /*0870*/  @!P0 BRA `(.L_x_296) ;  /* 0x0000000000108947 */ /* 0x001fec0003800000 */
[----:B------:R-:W-:Y:S01]  /*0880*/  IMAD.MOV.U32 R3, RZ, RZ, R21 ;  /* 0x000000ffff037224 */ /* 0x000fe200078e0015 */
[----:B------:R-:W-:-:S07]  /*0890*/  MOV R15, 0x8b0 ;  /* 0x000008b0000f7802 */ /* 0x000fce0000000f00 */
[----:B------:R-:W-:Y:S05]  /*08a0*/  CALL.REL.NOINC `($__internal_10_$__cuda_sm3x_div_rn_noftz_f32_slowpath) ;  /* 0x00000004003c7944 */ /* 0x000fea0003c00000 */
[----:B------:R-:W-:-:S07]  /*08b0*/  IMAD.MOV.U32 R2, RZ, RZ, R0 ;  /* 0x000000ffff027224 */ /* 0x000fce00078e0000 */
.L_x_296:
[----:B------:R-:W-:Y:S05]  /*08c0*/  BSYNC.RECONVERGENT B1 ;  /* 0x0000000000017941 */ /* 0x000fea0003800200 */
.L_x_295:
[----:B------:R-:W-:Y:S01]  /*08d0*/  F2FP.F16.F32.PACK_AB R0, R17, R2 ;  /* 0x000000021100723e */ /* 0x000fe200000000ff */
[----:B------:R-:W-:Y:S04]  /*08e0*/  BSSY.RECONVERGENT B1, `(.L_x_297) ;  /* 0x000000f000017945 */ /* 0x000fe80003800200 */
        /* <DEDUP_REMOVED lines=12> */
[----:B------:R-:W-:Y:S05]  /*09b0*/  CALL.REL.NOINC `($__internal_10_$__cuda_sm3x_div_rn_noftz_f32_slowpath) ;  /* 0x0000000000f87944 */ /* 0x000fea0003c00000 */
[----:B------:R-:W-:-:S07]  /*09c0*/  MOV R2, R0 ;  /* 0x0000000000027202 */ /* 0x000fce0000000f00 */
.L_x_298:
[----:B------:R-:W-:Y:S05]  /*09d0*/  BSYNC.RECONVERGENT B1 ;  /* 0x0000000000017941 */ /* 0x000fea0003800200 */
.L_x_297:
[----:B------:R-:W-:Y:S01]  /*09e0*/  ISETP.GE.AND P0, PT, R16, 0x1, PT ;  /* 0x000000011000780c */ /* 0x000fe20003f06270 */
[----:B------:R-:W-:-:S12]  /*09f0*/  BSSY.RECONVERGENT B1, `(.L_x_299) ;  /* 0x000002e000017945 */ /* 0x000fd80003800200 */
[----:B------:R-:W-:Y:S05]  /*0a00*/  @!P0 BRA `(.L_x_300) ;  /* 0x0000000000b08947 */ /* 0x000fea0003800000 */
[----:B------:R-:W-:Y:S01]  /*0a10*/  F2FP.F16.F32.PACK_AB R0, RZ, R2 ;  /* 0x00000002ff00723e */ /* 0x000fe200000000ff */
[----:B------:R-:W-:-:S04]  /*0a20*/  IMAD.MOV.U32 R21, RZ, RZ, RZ ;  /* 0x000000ffff157224 */ /* 0x000fc800078e00ff */
[----:B------:R-:W-:-:S07]  /*0a30*/  HADD2.F32 R0, -RZ, R0.H0_H0 ;  /* 0x20000000ff007230 */ /* 0x000fce0000004100 */
.L_x_306:
[----:B------:R-:W-:Y:S01]  /*0a40*/  ISETP.GE.AND P0, PT, R19, 0x1, PT ;  /* 0x000000011300780c */ /* 0x000fe20003f06270 */
[----:B------:R-:W-:Y:S01]  /*0a50*/  VIADD R21, R21, 0x1 ;  /* 0x0000000115157836 */ /* 0x000fe20000000000 */
[----:B------:R-:W-:Y:S01]  /*0a60*/  BSSY.RECONVERGENT B2, `(.L_x_301) ;  /* 0x0000020000027945 */ /* 0x000fe20003800200 */
[----:B------:R-:W-:Y:S02]  /*0a70*/  IMAD.MOV.U32 R2, RZ, RZ, R12 ;  /* 0x000000ffff027224 */ /* 0x000fe400078e000c */
[----:B------:R-:W-:Y:S01]  /*0a80*/  IMAD.MOV.U32 R3, RZ, RZ, R13 ;  /* 0x000000ffff037224 */ /* 0x000fe200078e000d */
[----:B------:R-:W-:-:S07]  /*0a90*/  ISETP.GE.AND P1, PT, R21, R16, PT ;  /* 0x000000101500720c */ /* 0x000fce0003f26270 */
[----:B------:R-:W-:Y:S06]  /*0aa0*/  @!P0 BRA `(.L_x_302) ;  /* 0x00000000006c8947 */ /* 0x000fec0003800000 */
[----:B------:R-:W-:-:S07]  /*0ab0*/  IMAD.MOV.U32 R23, RZ, RZ, RZ ;  /* 0x000000ffff177224 */ /* 0x000fce00078e00ff */
.L_x_305:
[C---:B------:R-:W-:Y:S01]  /*0ac0*/  LEA R14, R23.reuse, R4, 0x1 ;  /* 0x00000004170e7211 */ /* 0x040fe200078e08ff */
[----:B0-----:R-:W-:-:S03]  /*0ad0*/  IMAD.WIDE R12, R23, 0x2, R2 ;  /* 0x00000002170c7825 */ /* 0x001fc600078e0202 */
[----:B------:R-:W-:-:S04]  /*0ae0*/  LOP3.LUT R15, R14, 0x2, RZ, 0xc0, !PT ;  /* 0x000000020e0f7812 */ /* 0x000fc800078ec0ff */
[----:B------:R-:W-:-:S04]  /*0af0*/  IADD3 R12, P0, PT, R12, -R15, RZ ;  /* 0x8000000f0c0c7210 */ /* 0x000fc80007f1e0ff */
[----:B------:R-:W-:-:S05]  /*0b00*/  IADD3.X R13, PT, PT, R13, -0x1, RZ, P0, !PT ;  /* 0xffffffff0d0d7810 */ /* 0x000fca00007fe4ff */
[----:B------:R0:W5:Y:S01]  /*0b10*/  LDG.E R14, desc[UR6][R12.64] ;  /* 0x000000060c0e7981 */ /* 0x000162000c1e1900 */
[----:B------:R-:W-:Y:S01]  /*0b20*/  VIADD R23, R23, 0x1 ;  /* 0x0000000117177836 */ /* 0x000fe20000000000 */
[----:B------:R-:W-:Y:S01]  /*0b30*/  ISETP.NE.U32.AND P0, PT, R15, RZ, PT ;  /* 0x000000ff0f00720c */ /* 0x000fe20003f05070 */
[----:B------:R-:W-:Y:S03]  /*0b40*/  BSSY.RECONVERGENT B3, `(.L_x_303) ;  /* 0x0000010000037945 */ /* 0x000fe60003800200 */
[----:B------:R-:W-:Y:S02]  /*0b50*/  ISETP.GE.AND P2, PT, R23, R19, PT ;  /* 0x000000131700720c */ /* 0x000fe40003f46270 */
[----:B------:R-:W-:-:S13]  /*0b60*/  ISETP.NE.AND.EX P0, PT, RZ, RZ, PT, P0 ;  /* 0x000000ffff00720c */ /* 0x000fda0003f05300 */
.L_x_304:
[----:B-----5:R-:W-:Y:S02]  /*0b70*/  SHF.R.U32.HI R15, RZ, 0x10, R14 ;  /* 0x00000010ff0f7819 */ /* 0x020fe4000001160e */
[C---:B------:R-:W-:Y:S02]  /*0b80*/  LOP3.LUT R25, R14.reuse, 0xffff0000, RZ, 0xc0, !PT ;  /* 0xffff00000e197812 */ /* 0x040fe400078ec0ff */
[----:B------:R-:W-:-:S05]  /*0b90*/  SEL R15, R14, R15, !P0 ;  /* 0x0000000f0e0f7207 */ /* 0x000fca0004000000 */
[----:B------:R-:W-:-:S05]  /*0ba0*/  HADD2.F32 R15, -RZ, R15.H0_H0 ;  /* 0x2000000fff0f7230 */ /* 0x000fca0000004100 */
[----:B------:R-:W-:Y:S01]  /*0bb0*/  FADD R22, R15, R0 ;  /* 0x000000000f167221 */ /* 0x000fe20000000000 */
[----:B------:R-:W-:-:S05]  /*0bc0*/  LOP3.LUT R15, R14, 0xffff, RZ, 0xc0, !PT ;  /* 0x0000ffff0e0f7812 */ /* 0x000fca00078ec0ff */
[----:B------:R-:W1:Y:S02]  /*0bd0*/  F2F.F16.F32 R22, R22 ;  /* 0x0000001600167304 */ /* 0x000e640000200800 */
[C---:B-1----:R-:W-:Y:S01]  /*0be0*/  IMAD R15, R22.reuse, 0x10000, R15 ;  /* 0x00010000160f7824 */ /* 0x042fe200078e020f */
[----:B------:R-:W-:-:S06]  /*0bf0*/  @!P0 LOP3.LUT R15, R22, R25, RZ, 0xfc, !PT ;  /* 0x00000019160f8212 */ /* 0x000fcc00078efcff */
[----:B------:R-:W2:Y:S02]  /*0c00*/  ATOMG.E.CAS.STRONG.GPU PT, R15, [R12], R14, R15 ;  /* 0x0000000e0c0f73a9 */ /* 0x000ea400001ee10f */
[----:B--2---:R-:W-:Y:S01]  /*0c10*/  ISETP.NE.AND P3, PT, R14, R15, PT ;  /* 0x0000000f0e00720c */ /* 0x004fe20003f65270 */
[----:B------:R-:W-:-:S12]  /*0c20*/  IMAD.MOV.U32 R14, RZ, RZ, R15 ;  /* 0x000000ffff0e7224 */ /* 0x000fd800078e000f */
[----:B------:R-:W-:Y:S05]  /*0c30*/  @P3 BRA `(.L_x_304) ;  /* 0xfffffffc00cc3947 */ /* 0x000fea000383ffff */
[----:B------:R-:W-:Y:S05]  /*0c40*/  BSYNC.RECONVERGENT B3 ;  /* 0x0000000000037941 */ /* 0x000fea0003800200 */
.L_x_303:
[----:B------:R-:W-:Y:S05]  /*0c50*/  @!P2 BRA `(.L_x_305) ;  /* 0xfffffffc0098a947 */ /* 0x000fea000383ffff */
.L_x_302:
[----:B------:R-:W-:Y:S05]  /*0c60*/  BSYNC.RECONVERGENT B2 ;  /* 0x0000000000027941 */ /* 0x000fea0003800200 */
.L_x_301:
[----:B0-----:R-:W0:Y:S02]  /*0c70*/  LDC R13, c[0x0][0x394] ;  /* 0x0000e500ff0d7b82 */ /* 0x001e240000000800 */
[----:B0-----:R-:W-:-:S04]  /*0c80*/  IMAD.WIDE R2, R13, 0x2, R2 ;  /* 0x000000020d027825 */ /* 0x001fc800078e0202 */
[----:B------:R-:W-:Y:S01]  /*0c90*/  IMAD.WIDE R4, R13, 0x2, R4 ;  /* 0x000000020d047825 */ /* 0x000fe200078e0204 */
[----:B------:R-:W-:-:S03]  /*0ca0*/  MOV R13, R3 ;  /* 0x00000003000d7202 */ /* 0x000fc60000000f00 */
[----:B------:R-:W-:Y:S01]  /*0cb0*/  IMAD.MOV.U32 R12, RZ, RZ, R2 ;  /* 0x000000ffff0c7224 */ /* 0x000fe200078e0002 */
[----:B------:R-:W-:Y:S06]  /*0cc0*/  @!P1 BRA `(.L_x_306) ;  /* 0xfffffffc005c9947 */ /* 0x000fec000383ffff */
.L_x_300:
[----:B------:R-:W-:Y:S05]  /*0cd0*/  BSYNC.RECONVERGENT B1 ;  /* 0x0000000000017941 */ /* 0x000fea0003800200 */
.L_x_299:
[----:B------:R-:W0:Y:S01]  /*0ce0*/  LDCU UR4, c[0x0][0x360] ;  /* 0x00006c00ff0477ac */ /* 0x000e220008000800 */
[----:B------:R-:W1:Y:S01]  /*0cf0*/  LDCU UR5, c[0x0][0x39c] ;  /* 0x00007380ff0577ac */ /* 0x000e620008000800 */
[----:B0-----:R-:W-:-:S05]  /*0d00*/  VIADD R6, R6, UR4 ;  /* 0x0000000406067c36 */ /* 0x001fca0008000000 */
[----:B-1----:R-:W-:-:S13]  /*0d10*/  ISETP.GE.AND P0, PT, R6, UR5, PT ;  /* 0x0000000506007c0c */ /* 0x002fda000bf06270 */
[----:B------:R-:W-:Y:S05]  /*0d20*/  @!P0 BRA `(.L_x_307) ;  /* 0xfffffff400b48947 */ /* 0x000fea000383ffff */
.L_x_290:
[----:B------:R-:W-:Y:S05]  /*0d30*/  BSYNC.RECONVERGENT B0 ;  /* 0x0000000000007941 */ /* 0x000fea0003800200 */
.L_x_289:
[----:B------:R-:W0:Y:S01]  /*0d40*/  LDCU UR4, c[0x0][0x374] ;  /* 0x00006e80ff0477ac */ /* 0x000e220008000800 */
[----:B------:R-:W1:Y:S01]  /*0d50*/  LDCU UR5, c[0x0][0x398] ;  /* 0x00007300ff0577ac */ /* 0x000e620008000800 */
[----:B0-----:R-:W-:-:S05]  /*0d60*/  IMAD R8, R11, UR4, R8 ;  /* 0x000000040b087c24 */ /* 0x001fca000f8e0208 */
[----:B-1----:R-:W-:-:S13]  /*0d70*/  ISETP.GE.AND P0, PT, R8, UR5, PT ;  /* 0x0000000508007c0c */ /* 0x002fda000bf06270 */
[----:B------:R-:W-:Y:S05]  /*0d80*/  @!P0 BRA `(.L_x_308) ;  /* 0xfffffff000cc8947 */ /* 0x000fea000383ffff */
[----:B------:R-:W-:Y:S05]  /*0d90*/  EXIT ;  /* 0x000000000000794d */ /* 0x000fea0003800000 */
        .weak           $__internal_10_$__cuda_sm3x_div_rn_noftz_f32_slowpath
        .type           $__internal_10_$__cuda_sm3x_div_rn_noftz_f32_slowpath,@function
        .size           $__internal_10_$__cuda_sm3x_div_rn_noftz_f32_slowpath,(.L_x_369 - $__internal_10_$__cuda_sm3x_div_rn_noftz_f32_slowpath)
$__internal_10_$__cuda_sm3x_div_rn_noftz_f32_slowpath:
        /* <DEDUP_REMOVED lines=34> */
.L_x_310:
        /* <DEDUP_REMOVED lines=13> */
[----:B------:R-:W-:Y:S01]  /*1090*/  FFMA R23, R23, R22, R0 ;  /* 0x0000001617177223 */ /* 0x000fe20000000000 */
[----:B------:R-:W-:-:S03]  /*10a0*/  IADD3 R25, PT, PT, R25, R2, RZ ;  /* 0x0000000219197210 */ /* 0x000fc60007ffe0ff */
        /* <DEDUP_REMOVED lines=20> */
[----:B------:R-:W-:Y:S01]  /*11f0*/  VIADD R23, R3, 0x20 ;  /* 0x0000002003177836 */ /* 0x000fe20000000000 */
[----:B------:R-:W-:Y:S01]  /*1200*/  LOP3.LUT R14, R14, 0x800000, RZ, 0xfc, !PT ;  /* 0x008000000e0e7812 */ /* 0x000fe200078efcff */
[----:B------:R-:W-:-:S02]  /*1210*/  IMAD.MOV R3, RZ, RZ, -R3 ;  /* 0x000000ffff037224 */ /* 0x000fc400078e0a03 */
        /* <DEDUP_REMOVED lines=13> */
.L_x_317:
[----:B------:R-:W-:-:S04]  /*12f0*/  LOP3.LUT R0, R0, 0x80000000, RZ, 0xc0, !PT ;  /* 0x8000000000007812 */ /* 0x000fc800078ec0ff */
[----:B------:R-:W-:Y:S01]  /*1300*/  LOP3.LUT R0, R0, 0x7f800000, RZ, 0xfc, !PT ;  /* 0x7f80000000007812 */ /* 0x000fe200078efcff */
[----:B------:R-:W-:Y:S06]  /*1310*/  BRA `(.L_x_318) ;  /* 0x0000000000047947 */ /* 0x000fec0003800000 */
.L_x_316:
[----:B------:R-:W-:-:S07]  /*1320*/  IMAD R0, R25, 0x800000, R0 ;  /* 0x0080000019007824 */ /* 0x000fce00078e0200 */
.L_x_318:
[----:B------:R-:W-:Y:S05]  /*1330*/  BSYNC.RECONVERGENT B3 ;  /* 0x0000000000037941 */ /* 0x000fea0003800200 */
.L_x_315:
[----:B------:R-:W-:Y:S05]  /*1340*/  BRA `(.L_x_319) ;  /* 0x0000000000207947 */ /* 0x000fea0003800000 */
.L_x_314:
[----:B------:R-:W-:-:S04]  /*1350*/  LOP3.LUT R0, R3, 0x80000000, R0, 0x48, !PT ;  /* 0x8000000003007812 */ /* 0x000fc800078e4800 */
[----:B------:R-:W-:Y:S01]  /*1360*/  LOP3.LUT R0, R0, 0x7f800000, RZ, 0xfc, !PT ;  /* 0x7f80000000007812 */ /* 0x000fe200078efcff */
[----:B------:R-:W-:Y:S06]  /*1370*/  BRA `(.L_x_319) ;  /* 0x0000000000147947 */ /* 0x000fec0003800000 */
.L_x_313:
[----:B------:R-:W-:Y:S01]  /*1380*/  LOP3.LUT R0, R3, 0x80000000, R0, 0x48, !PT ;  /* 0x8000000003007812 */ /* 0x000fe200078e4800 */
[----:B------:R-:W-:Y:S06]  /*1390*/  BRA `(.L_x_319) ;  /* 0x00000000000c7947 */ /* 0x000fec0003800000 */
.L_x_312:
[----:B------:R-:W0:Y:S01]  /*13a0*/  MUFU.RSQ R0, -QNAN ;  /* 0xffc0000000007908 */ /* 0x000e220000001400 */
[----:B------:R-:W-:Y:S05]  /*13b0*/  BRA `(.L_x_319) ;  /* 0x0000000000047947 */ /* 0x000fea0003800000 */
.L_x_311:
[----:B------:R-:W-:-:S07]  /*13c0*/  FADD.FTZ R0, R0, R3 ;  /* 0x0000000300007221 */ /* 0x000fce0000010000 */
.L_x_319:
[----:B------:R-:W-:Y:S05]  /*13d0*/  BSYNC.RECONVERGENT B2 ;  /* 0x0000000000027941 */ /* 0x000fea0003800200 */
.L_x_309:
[----:B------:R-:W-:Y:S02]  /*13e0*/  IMAD.MOV.U32 R2, RZ, RZ, R15 ;  /* 0x000000ffff027224 */ /* 0x000fe400078e000f */
[----:B------:R-:W-:-:S04]  /*13f0*/  IMAD.MOV.U32 R3, RZ, RZ, 0x0 ;  /* 0x00000000ff037424 */ /* 0x000fc800078e00ff */
[----:B0-----:R-:W-:Y:S05]  /*1400*/  RET.REL.NODEC R2 `(_Z30atomicadaptiveaveragegradinputIN3c104HalfEEvPT_S3_iiii) ;  /* 0xffffffe802fc7950 */ /* 0x001fea0003c3ffff */
.L_x_320:
        /* <DEDUP_REMOVED lines=15> */
.L_x_369:


//--------------------- .text._Z19adaptiveaveragepoolIN3c104HalfEEvPT_S3_iiiilll --------------------------
	.section	.text._Z19adaptiveaveragepoolIN3c104HalfEEvPT_S3_iiiilll,"ax",@progbits
	.align	128
        .global         _Z19adaptiveaveragepoolIN3c104HalfEEvPT_S3_iiiilll
        .type           _Z19adaptiveaveragepoolIN3c104HalfEEvPT_S3_iiiilll,@function
        .size           _Z19adaptiveaveragepoolIN3c104HalfEEvPT_S3_iiiilll,(.L_x_370 - _Z19adaptiveaveragepoolIN3c104HalfEEvPT_S3_iiiilll)
        .other          _Z19adaptiveaveragepoolIN3c104HalfEEvPT_S3_iiiilll,@"STO_CUDA_ENTRY STV_DEFAULT"
_Z19adaptiveaveragepoolIN3c104HalfEEvPT_S3_iiiilll:
.text._Z19adaptiveaveragepoolIN3c104HalfEEvPT_S3_iiiilll:
        /* <DEDUP_REMOVED lines=15> */
.L_x_346:
        /* <DEDUP_REMOVED lines=15> */
[----:B------:R-:W-:Y:S05]  /*01e0*/  CALL.REL.NOINC `($__internal_11_$__cuda_sm3x_div_rn_noftz_f32_slowpath) ;  /* 0x0000000c00a87944 */ /* 0x000fea0003c00000 */
[----:B------:R-:W-:-:S07]  /*01f0*/  IMAD.MOV.U32 R8, RZ, RZ, R0 ;  /* 0x000000ffff087224 */ /* 0x000fce00078e0000 */
.L_x_322:
[----:B------:R-:W-:Y:S05]  /*0200*/  BSYNC.RECONVERGENT B0 ;  /* 0x0000000000007941 */ /* 0x000fea0003800200 */
.L_x_321:
        /* <DEDUP_REMOVED lines=17> */
[----:B------:R-:W-:Y:S05]  /*0320*/  CALL.REL.NOINC `($__internal_11_$__cuda_sm3x_div_rn_noftz_f32_slowpath) ;  /* 0x0000000c00587944 */ /* 0x000fea0003c00000 */
.L_x_324:
[----:B------:R-:W-:Y:S05]  /*0330*/  BSYNC.RECONVERGENT B0 ;  /* 0x0000000000007941 */ /* 0x000fea0003800200 */
.L_x_323:
[----:B------:R-:W0:Y:S01]  /*0340*/  LDCU UR4, c[0x0][0x39c] ;  /* 0x00007380ff0477ac */ /* 0x000e220008000800 */
[----:B------:R-:W-:Y:S01]  /*0350*/  BSSY.RECONVERGENT B0, `(.L_x_325) ;  /* 0x00000cd000007945 */ /* 0x000fe20003800200 */
[----:B0-----:R-:W-:-:S13]  /*0360*/  ISETP.GE.AND P0, PT, R4, UR4, PT ;  /* 0x0000000404007c0c */ /* 0x001fda000bf06270 */
[----:B------:R-:W-:Y:S05]  /*0370*/  @P0 BRA `(.L_x_326) ;  /* 0x0000000c00280947 */ /* 0x000fea0003800000 */
[----:B------:R-:W0:Y:S02]  /*0380*/  F2I.CEIL.NTZ R11, R0 ;  /* 0x00000000000b7305 */ /* 0x000e24000020b100 */
[----:B0-----:R-:W-:-:S05]  /*0390*/  IMAD.IADD R11, R11, 0x1, -R8 ;  /* 0x000000010b0b7824 */ /* 0x001fca00078e0a08 */
[----:B------:R-:W-:-:S07]  /*03a0*/  I2FP.F32.S32 R10, R11 ;  /* 0x0000000b000a7245 */ /* 0x000fce0000201400 */
.L_x_345:
        /* <DEDUP_REMOVED lines=14> */
[----:B------:R-:W-:Y:S05]  /*0490*/  CALL.REL.NOINC `($__internal_11_$__cuda_sm3x_div_rn_noftz_f32_slowpath) ;  /* 0x0000000800fc7944 */ /* 0x000fea0003c00000 */
[----:B------:R-:W-:-:S07]  /*04a0*/  MOV R2, R0 ;  /* 0x0000000000027202 */ /* 0x000fce0000000f00 */
.L_x_328:
[----:B------:R-:W-:Y:S05]  /*04b0*/  BSYNC.RECONVERGENT B1 ;  /* 0x0000000000017941 */ /* 0x000fea0003800200 */
.L_x_327:
        /* <DEDUP_REMOVED lines=17> */
[----:B------:R-:W-:Y:S05]  /*05d0*/  CALL.REL.NOINC `($__internal_11_$__cuda_sm3x_div_rn_noftz_f32_slowpath) ;  /* 0x0000000800ac7944 */ /* 0x000fea0003c00000 */
[----:B------:R-:W-:-:S07]  /*05e0*/  MOV R3, R0 ;  /* 0x0000000000037202 */ /* 0x000fce0000000f00 */
.L_x_330:
[----:B------:R-:W-:Y:S05]  /*05f0*/  BSYNC.RECONVERGENT B1 ;  /* 0x0000000000017941 */ /* 0x000fea0003800200 */
.L_x_329:
[----:B------:R-:W0:Y:S01]  /*0600*/  F2I.CEIL.NTZ R3, R3 ;  /* 0x0000000300037305 */ /* 0x000e22000020b100 */
[----:B------:R-:W-:Y:S01]  /*0610*/  ISETP.GE.AND P0, PT, R11, 0x1, PT ;  /* 0x000000010b00780c */ /* 0x000fe20003f06270 */
[----:B------:R-:W-:Y:S01]  /*0620*/  BSSY.RECONVERGENT B1, `(.L_x_331) ;  /* 0x0000069000017945 */ /* 0x000fe20003800200 */
[----:B------:R-:W-:Y:S01]  /*0630*/  PRMT R0, RZ, 0x7610, R0 ;  /* 0x00007610ff007816 */ /* 0x000fe20000000000 */
[----:B0-----:R-:W-:-:S10]  /*0640*/  IMAD.IADD R12, R3, 0x1, -R2 ;  /* 0x00000001030c7824 */ /* 0x001fd400078e0a02 */
        /* <DEDUP_REMOVED lines=15> */
[----:B---3--:R-:W-:Y:S02]  /*0740*/  ULEA UR6, UP0, UR4, UR12, 0x1 ;  /* 0x0000000c04067291 */ /* 0x008fe4000f8008ff */
[----:B------:R-:W-:-:S04]  /*0750*/  UIADD3 UR5, UPT, UPT, UR5, UR9, URZ ;  /* 0x0000000905057290 */ /* 0x000fc8000fffe0ff */
[----:B------:R-:W-:Y:S01]  /*0760*/  ULEA.HI.X UR4, UR4, UR13, UR5, 0x1, UP0 ;  /* 0x0000000d04047291 */ /* 0x000fe200080f0c05 */
[----:B------:R-:W-:-:S05]  /*0770*/  LEA R2, P0, R14, UR6, 0x1 ;  /* 0x000000060e027c11 */ /* 0x000fca000f8008ff */
[----:B------:R-:W-:-:S08]  /*0780*/  LEA.HI.X R3, R14, UR4, R3, 0x1, P0 ;  /* 0x000000040e037c11 */ /* 0x000fd000080f0c03 */
.L_x_340:
[----:B------:R-:W0:Y:S01]  /*0790*/  LDCU.64 UR4, c[0x0][0x3a8] ;  /* 0x00007500ff0477ac */ /* 0x000e220008000a00 */
[----:B------:R-:W-:Y:S01]  /*07a0*/  IMAD.WIDE R16, R22, 0x2, RZ ;  /* 0x0000000216107825 */ /* 0x000fe200078e02ff */
[----:B------:R-:W-:Y:S01]  /*07b0*/  ISETP.GE.AND P0, PT, R12, 0x1, PT ;  /* 0x000000010c00780c */ /* 0x000fe20003f06270 */
[----:B------:R-:W-:Y:S01]  /*07c0*/  BSSY.RECONVERGENT B2, `(.L_x_333) ;  /* 0x000004d000027945 */ /* 0x000fe20003800200 */
[----:B------:R-:W-:Y:S01]  /*07d0*/  IADD3 R22, PT, PT, R22, 0x1, RZ ;  /* 0x0000000116167810 */ /* 0x000fe20007ffe0ff */
        /* <DEDUP_REMOVED lines=13> */
[----:B------:R-:W-:Y:S02]  /*08b0*/  PLOP3.LUT P0, PT, PT, PT, PT, 0x8, 0x80 ;  /* 0x000000000080781c */ /* 0x000fe40003f0e170 */
[----:B------:R-:W-:-:S11]  /*08c0*/  IADD3 R24, PT, PT, R12, -0x3, RZ ;  /* 0xfffffffd0c187810 */ /* 0x000fd60007ffe0ff */
.L_x_337:
[----:B------:R0:W2:Y:S01]  /*08d0*/  LDG.E.U16 R27, desc[UR14][R14.64] ;  /* 0x0000000e0e1b7981 */ /* 0x0000a2000c1e1500 */
[----:B------:R-:W-:-:S04]  /*08e0*/  IADD3 R16, P2, PT, R14, UR7, RZ ;  /* 0x000000070e107c10 */ /* 0x000fc8000ff5e0ff */
[----:B------:R-:W-:-:S05]  /*08f0*/  IADD3.X R17, PT, PT, R15, UR8, RZ, P2, !PT ;  /* 0x000000080f117c10 */ /* 0x000fca00097fe4ff */
[----:B------:R-:W3:Y:S01]  /*0900*/  LDG.E.U16 R23, desc[UR14][R16.64] ;  /* 0x0000000e10177981 */ /* 0x000ee2000c1e1500 */
[----:B------:R-:W-:-:S04]  /*0910*/  IADD3 R18, P2, PT, R16, UR7, RZ ;  /* 0x0000000710127c10 */ /* 0x000fc8000ff5e0ff */
[----:B------:R-:W-:-:S05]  /*0920*/  IADD3.X R19, PT, PT, R17, UR8, RZ, P2, !PT ;  /* 0x0000000811137c10 */ /* 0x000fca00097fe4ff */
[----:B------:R-:W4:Y:S01]  /*0930*/  LDG.E.U16 R25, desc[UR14][R18.64] ;  /* 0x0000000e12197981 */ /* 0x000f22000c1e1500 */
[----:B------:R-:W-:-:S04]  /*0940*/  IADD3 R20, P2, PT, R18, UR7, RZ ;  /* 0x0000000712147c10 */ /* 0x000fc8000ff5e0ff */
[----:B------:R-:W-:-:S05]  /*0950*/  IADD3.X R21, PT, PT, R19, UR8, RZ, P2, !PT ;  /* 0x0000000813157c10 */ /* 0x000fca00097fe4ff */
[----:B------:R-:W5:Y:S01]  /*0960*/  LDG.E.U16 R26, desc[UR14][R20.64] ;  /* 0x0000000e141a7981 */ /* 0x000f62000c1e1500 */
[----:B------:R-:W-:Y:S01]  /*0970*/  HADD2.F32 R0, -RZ, R0.H0_H0 ;  /* 0x20000000ff007230 */ /* 0x000fe20000004100 */
[----:B0-----:R-:W-:Y:S01]  /*0980*/  IADD3 R14, P3, PT, R20, UR7, RZ ;  /* 0x00000007140e7c10 */ /* 0x001fe2000ff7e0ff */
[----:B------:R-:W-:-:S05]  /*0990*/  VIADD R13, R13, 0x4 ;  /* 0x000000040d0d7836 */ /* 0x000fca0000000000 */
[----:B------:R-:W-:Y:S01]  /*09a0*/  ISETP.GE.AND P2, PT, R13, R24, PT ;  /* 0x000000180d00720c */ /* 0x000fe20003f46270 */
[----:B--2---:R-:W-:-:S05]  /*09b0*/  HADD2.F32 R27, -RZ, R27.H0_H0 ;  /* 0x2000001bff1b7230 */ /* 0x004fca0000004100 */
[----:B------:R-:W-:-:S05]  /*09c0*/  FADD R0, R0, R27 ;  /* 0x0000001b00007221 */ /* 0x000fca0000000000 */
[----:B------:R-:W-:Y:S01]  /*09d0*/  F2FP.F16.F32.PACK_AB R0, RZ, R0 ;  /* 0x00000000ff00723e */ /* 0x000fe200000000ff */
[----:B---3--:R-:W-:-:S04]  /*09e0*/  HADD2.F32 R23, -RZ, R23.H0_H0 ;  /* 0x20000017ff177230 */ /* 0x008fc80000004100 */
[----:B------:R-:W-:-:S05]  /*09f0*/  HADD2.F32 R0, -RZ, R0.H0_H0 ;  /* 0x20000000ff007230 */ /* 0x000fca0000004100 */
[----:B------:R-:W-:Y:S01]  /*0a00*/  FADD R0, R0, R23 ;  /* 0x0000001700007221 */ /* 0x000fe20000000000 */
[----:B----4-:R-:W-:-:S04]  /*0a10*/  HADD2.F32 R25, -RZ, R25.H0_H0 ;  /* 0x20000019ff197230 */ /* 0x010fc80000004100 */
[----:B------:R-:W-:-:S05]  /*0a20*/  F2FP.F16.F32.PACK_AB R0, RZ, R0 ;  /* 0x00000000ff00723e */ /* 0x000fca00000000ff */
[----:B------:R-:W-:Y:S02]  /*0a30*/  HADD2.F32 R0, -RZ, R0.H0_H0 ;  /* 0x20000000ff007230 */ /* 0x000fe40000004100 */
[----:B-----5:R-:W-:-:S03]  /*0a40*/  HADD2.F32 R15, -RZ, R26.H0_H0 ;  /* 0x2000001aff0f7230 */ /* 0x020fc60000004100 */
[----:B------:R-:W-:-:S05]  /*0a50*/  FADD R0, R0, R25 ;  /* 0x0000001900007221 */ /* 0x000fca0000000000 */
[----:B------:R-:W-:-:S05]  /*0a60*/  F2FP.F16.F32.PACK_AB R0, RZ, R0 ;  /* 0x00000000ff00723e */ /* 0x000fca00000000ff */
[----:B------:R-:W-:-:S05]  /*0a70*/  HADD2.F32 R0, -RZ, R0.H0_H0 ;  /* 0x20000000ff007230 */ /* 0x000fca0000004100 */
[----:B------:R-:W-:Y:S01]  /*0a80*/  FADD R0, R0, R15 ;  /* 0x0000000f00007221 */ /* 0x000fe20000000000 */
[----:B------:R-:W-:-:S04]  /*0a90*/  IADD3.X R15, PT, PT, R21, UR8, RZ, P3, !PT ;  /* 0x00000008150f7c10 */ /* 0x000fc80009ffe4ff */
[----:B------:R-:W-:Y:S01]  /*0aa0*/  F2FP.F16.F32.PACK_AB R0, RZ, R0 ;  /* 0x00000000ff00723e */ /* 0x000fe200000000ff */
[----:B------:R-:W-:Y:S06]  /*0ab0*/  @!P2 BRA `(.L_x_337) ;  /* 0xfffffffc0084a947 */ /* 0x000fec000383ffff */
.L_x_336:
[----:B------:R-:W-:Y:S05]  /*0ac0*/  BSYNC.RECONVERGENT B3 ;  /* 0x0000000000037941 */ /* 0x000fea0003800200 */
.L_x_335:
[----:B------:R-:W-:Y:S01]  /*0ad0*/  IMAD.IADD R16, R12, 0x1, -R13 ;  /* 0x000000010c107824 */ /* 0x000fe200078e0a0d */
[----:B------:R-:W-:Y:S04]  /*0ae0*/  BSSY.RECONVERGENT B3, `(.L_x_338) ;  /* 0x0000013000037945 */ /* 0x000fe80003800200 */
[----:B------:R-:W-:-:S13]  /*0af0*/  ISETP.GT.AND P2, PT, R16, 0x1, PT ;  /* 0x000000011000780c */ /* 0x000fda0003f44270 */
[----:B------:R-:W-:Y:S05]  /*0b00*/  @!P2 BRA `(.L_x_339) ;  /* 0x000000000040a947 */ /* 0x000fea0003800000 */
[----:B------:R0:W2:Y:S01]  /*0b10*/  LDG.E.U16 R18, desc[UR14][R14.64] ;  /* 0x0000000e0e127981 */ /* 0x0000a2000c1e1500 */
[----:B------:R-:W-:-:S04]  /*0b20*/  IADD3 R16, P0, PT, R14, UR7, RZ ;  /* 0x000000070e107c10 */ /* 0x000fc8000ff1e0ff */
[----:B------:R-:W-:-:S05]  /*0b30*/  IADD3.X R17, PT, PT, R15, UR8, RZ, P0, !PT ;  /* 0x000000080f117c10 */ /* 0x000fca00087fe4ff */
[----:B------:R-:W3:Y:S01]  /*0b40*/  LDG.E.U16 R20, desc[UR14][R16.64] ;  /* 0x0000000e10147981 */ /* 0x000ee2000c1e1500 */
[----:B------:R-:W-:Y:S01]  /*0b50*/  HADD2.F32 R0, -RZ, R0.H0_H0 ;  /* 0x20000000ff007230 */ /* 0x000fe20000004100 */
[----:B0-----:R-:W-:Y:S01]  /*0b60*/  IADD3 R14, P2, PT, R16, UR7, RZ ;  /* 0x00000007100e7c10 */ /* 0x001fe2000ff5e0ff */
[----:B------:R-:W-:Y:S01]  /*0b70*/  VIADD R13, R13, 0x2 ;  /* 0x000000020d0d7836 */ /* 0x000fe20000000000 */
[----:B------:R-:W-:Y:S02]  /*0b80*/  PLOP3.LUT P0, PT, PT, PT, PT, 0x8, 0x80 ;  /* 0x000000000080781c */ /* 0x000fe40003f0e170 */
[----:B------:R-:W-:Y:S01]  /*0b90*/  IADD3.X R15, PT, PT, R17, UR8, RZ, P2, !PT ;  /* 0x00000008110f7c10 */ /* 0x000fe200097fe4ff */
[----:B--2---:R-:W-:-:S05]  /*0ba0*/  HADD2.F32 R19, -RZ, R18.H0_H0 ;  /* 0x20000012ff137230 */ /* 0x004fca0000004100 */
[----:B------:R-:W-:-:S05]  /*0bb0*/  FADD R0, R0, R19 ;  /* 0x0000001300007221 */ /* 0x000fca0000000000 */
[----:B------:R-:W-:Y:S01]  /*0bc0*/  F2FP.F16.F32.PACK_AB R0, RZ, R0 ;  /* 0x00000000ff00723e */ /* 0x000fe200000000ff */
[----:B---3--:R-:W-:-:S04]  /*0bd0*/  HADD2.F32 R19, -RZ, R20.H0_H0 ;  /* 0x20000014ff137230 */ /* 0x008fc80000004100 */
[----:B------:R-:W-:-:S05]  /*0be0*/  HADD2.F32 R0, -RZ, R0.H0_H0 ;  /* 0x20000000ff007230 */ /* 0x000fca0000004100 */
[----:B------:R-:W-:-:S05]  /*0bf0*/  FADD R0, R0, R19 ;  /* 0x0000001300007221 */ /* 0x000fca0000000000 */
[----:B------:R-:W-:-:S07]  /*0c00*/  F2FP.F16.F32.PACK_AB R0, RZ, R0 ;  /* 0x00000000ff00723e */ /* 0x000fce00000000ff */
.L_x_339:
[----:B------:R-:W-:Y:S05]  /*0c10*/  BSYNC.RECONVERGENT B3 ;  /* 0x0000000000037941 */ /* 0x000fea0003800200 */
.L_x_338:
[----:B------:R-:W-:-:S13]  /*0c20*/  ISETP.LT.OR P0, PT, R13, R12, P0 ;  /* 0x0000000c0d00720c */ /* 0x000fda0000701670 */
[----:B------:R-:W-:Y:S05]  /*0c30*/  @!P0 BRA `(.L_x_334) ;  /* 0x0000000000148947 */ /* 0x000fea0003800000 */
[----:B------:R-:W2:Y:S01]  /*0c40*/  LDG.E.U16 R14, desc[UR14][R14.64] ;  /* 0x0000000e0e0e7981 */ /* 0x000ea2000c1e1500 */
[----:B------:R-:W-:Y:S02]  /*0c50*/  HADD2.F32 R13, -RZ, R0.H0_H0 ;  /* 0x20000000ff0d7230 */ /* 0x000fe40000004100 */
[----:B--2---:R-:W-:-:S05]  /*0c60*/  HADD2.F32 R0, -RZ, R14.H0_H0 ;  /* 0x2000000eff007230 */ /* 0x004fca0000004100 */
[----:B------:R-:W-:-:S05]  /*0c70*/  FADD R0, R0, R13 ;  /* 0x0000000d00007221 */ /* 0x000fca0000000000 */
[----:B------:R-:W-:-:S07]  /*0c80*/  F2FP.F16.F32.PACK_AB R0, RZ, R0 ;  /* 0x00000000ff00723e */ /* 0x000fce00000000ff */
.L_x_334:
[----:B------:R-:W-:Y:S05]  /*0c90*/  BSYNC.RECONVERGENT B2 ;  /* 0x0000000000027941 */ /* 0x000fea0003800200 */
.L_x_333:
[----:B------:R-:W-:Y:S05]  /*0ca0*/  @!P1 BRA `(.L_x_340) ;  /* 0xfffffff800b89947 */ /* 0x000fea000383ffff */
.L_x_332:
[----:B------:R-:W-:Y:S05]  /*0cb0*/  BSYNC.RECONVERGENT B1 ;  /* 0x0000000000017941 */ /* 0x000fea0003800200 */
.L_x_331:
[----:B------:R-:W-:Y:S01]  /*0cc0*/  F2FP.F16.F32.PACK_AB R2, RZ, R10 ;  /* 0x0000000aff02723e */ /* 0x000fe200000000ff */
[----:B------:R-:W-:Y:S01]  /*0cd0*/  HADD2.F32 R0, -RZ, R0.H0_H0 ;  /* 0x20000000ff007230 */ /* 0x000fe20000004100 */
[----:B------:R-:W-:Y:S03]  /*0ce0*/  BSSY.RECONVERGENT B1, `(.L_x_341) ;  /* 0x000000e000017945 */ /* 0x000fe60003800200 */
[----:B------:R-:W-:-:S04]  /*0cf0*/  HADD2.F32 R15, -RZ, R2.H0_H0 ;  /* 0x20000002ff0f7230 */ /* 0x000fc80000004100 */
        /* <DEDUP_REMOVED lines=8> */
[----:B------:R-:W-:Y:S02]  /*0d80*/  MOV R3, R15 ;  /* 0x0000000f00037202 */ /* 0x000fe40000000f00 */
[----:B------:R-:W-:-:S07]  /*0d90*/  MOV R14, 0xdb0 ;  /* 0x00000db0000e7802 */ /* 0x000fce0000000f00 */
[----:B------:R-:W-:Y:S05]  /*0da0*/  CALL.REL.NOINC `($__internal_11_$__cuda_sm3x_div_rn_noftz_f32_slowpath) ;  /* 0x0000000000b87944 */ /* 0x000fea0003c00000 */
[----:B------:R-:W-:-:S07]  /*0db0*/  IMAD.MOV.U32 R2, RZ, RZ, R0 ;  /* 0x000000ffff027224 */ /* 0x000fce00078e0000 */
.L_x_342:
[----:B------:R-:W-:Y:S05]  /*0dc0*/  BSYNC.RECONVERGENT B1 ;  /* 0x0000000000017941 */ /* 0x000fea0003800200 */
.L_x_341:
        /* <DEDUP_REMOVED lines=15> */
[----:B------:R-:W-:Y:S05]  /*0ec0*/  CALL.REL.NOINC `($__internal_11_$__cuda_sm3x_div_rn_noftz_f32_slowpath) ;  /* 0x0000000000707944 */ /* 0x000fea0003c00000 */
[----:B------:R-:W-:-:S07]  /*0ed0*/  IMAD.MOV.U32 R3, RZ, RZ, R0 ;  /* 0x000000ffff037224 */ /* 0x000fce00078e0000 */
.L_x_344:
[----:B------:R-:W-:Y:S05]  /*0ee0*/  BSYNC.RECONVERGENT B1 ;  /* 0x0000000000017941 */ /* 0x000fea0003800200 */
.L_x_343:
        /* <DEDUP_REMOVED lines=12> */
[C---:B--2---:R-:W-:Y:S02]  /*0fb0*/  LEA R2, P0, R13.reuse, UR12, 0x1 ;  /* 0x0000000c0d027c11 */ /* 0x044fe4000f8008ff */
[----:B------:R-:W-:Y:S02]  /*0fc0*/  F2FP.F16.F32.PACK_AB R0, RZ, R3 ;  /* 0x00000003ff00723e */ /* 0x000fe400000000ff */
[----:B------:R-:W-:-:S05]  /*0fd0*/  LEA.HI.X R3, R13, UR13, R12, 0x1, P0 ;  /* 0x0000000d0d037c11 */ /* 0x000fca00080f0c0c */
[----:B------:R1:W-:Y:S01]  /*0fe0*/  STG.E.U16 desc[UR14][R2.64], R0 ;  /* 0x0000000002007986 */ /* 0x0003e2000c10150e */
[----:B0-----:R-:W-:-:S04]  /*0ff0*/  IADD3 R4, PT, PT, R4, UR4, RZ ;  /* 0x0000000404047c10 */ /* 0x001fc8000fffe0ff */
[----:B------:R-:W-:-:S13]  /*1000*/  ISETP.GE.AND P0, PT, R4, UR11, PT ;  /* 0x0000000b04007c0c */ /* 0x000fda000bf06270 */
[----:B-1----:R-:W-:Y:S05]  /*1010*/  @!P0 BRA `(.L_x_345) ;  /* 0xfffffff000e48947 */ /* 0x002fea000383ffff */
.L_x_326:
[----:B------:R-:W-:Y:S05]  /*1020*/  BSYNC.RECONVERGENT B0 ;  /* 0x0000000000007941 */ /* 0x000fea0003800200 */
.L_x_325:
[----:B------:R-:W0:Y:S01]  /*1030*/  LDCU UR4, c[0x0][0x374] ;  /* 0x00006e80ff0477ac */ /* 0x000e220008000800 */
[----:B------:R-:W1:Y:S01]  /*1040*/  LDCU UR5, c[0x0][0x398] ;  /* 0x00007300ff0577ac */ /* 0x000e620008000800 */
[----:B0-----:R-:W-:-:S05]  /*1050*/  IMAD R6, R9, UR4, R6 ;  /* 0x0000000409067c24 */ /* 0x001fca000f8e0206 */
[----:B-1----:R-:W-:-:S13]  /*1060*/  ISETP.GE.AND P0, PT, R6, UR5, PT ;  /* 0x0000000506007c0c */ /* 0x002fda000bf06270 */
[----:B------:R-:W-:Y:S05]  /*1070*/  @!P0 BRA `(.L_x_346) ;  /* 0xfffffff0001c8947 */ /* 0x000fea000383ffff */
[----:B------:R-:W-:Y:S05]  /*1080*/  EXIT ;  /* 0x000000000000794d */ /* 0x000fea0003800000 */
        .weak           $__internal_11_$__cuda_sm3x_div_rn_noftz_f32_slowpath
        .type           $__internal_11_$__cuda_sm3x_div_rn_noftz_f32_slowpath,@function
        .size           $__internal_11_$__cuda_sm3x_div_rn_noftz_f32_slowpath,(.L_x_370 - $__internal_11_$__cuda_sm3x_div_rn_noftz_f32_slowpath)
$__internal_11_$__cuda_sm3x_div_rn_noftz_f32_slowpath:
        /* <DEDUP_REMOVED lines=34> */
.L_x_348:
[----:B------:R-:W-:Y:S01]  /*12b0*/  LEA R16, R15, 0xc0800000, 0x17 ;  /* 0xc08000000f107811 */ /* 0x000fe200078eb8ff */
[----:B------:R-:W-:Y:S04]  /*12c0*/  BSSY.RECONVERGENT B3, `(.L_x_353) ;  /* 0x0000036000037945 */ /* 0x000fe80003800200 */
[----:B------:R-:W-:Y:S02]  /*12d0*/  IMAD.IADD R17, R3, 0x1, -R16 ;  /* 0x0000000103117824 */ /* 0x000fe400078e0a10 */
[----:B------:R-:W-:Y:S02]  /*12e0*/  VIADD R16, R18, 0xffffff81 ;  /* 0xffffff8112107836 */ /* 0x000fe40000000000 */
[----:B------:R-:W0:Y:S01]  /*12f0*/  MUFU.RCP R3, R17 ;  /* 0x0000001100037308 */ /* 0x000e220000001000 */
[----:B------:R-:W-:Y:S01]  /*1300*/  FADD.FTZ R19, -R17, -RZ ;  /* 0x800000ff11137221 */ /* 0x000fe20000010100 */
[C---:B------:R-:W-:Y:S01]  /*1310*/  IMAD R0, R16.reuse, -0x800000, R0 ;  /* 0xff80000010007824 */ /* 0x040fe200078e0200 */
[----:B------:R-:W-:-:S04]  /*1320*/  IADD3 R16, PT, PT, R16, 0x7f, -R15 ;  /* 0x0000007f10107810 */ /* 0x000fc80007ffe80f */
[----:B------:R-:W-:Y:S01]  /*1330*/  IADD3 R16, PT, PT, R16, R13, RZ ;  /* 0x0000000d10107210 */ /* 0x000fe20007ffe0ff */
        /* <DEDUP_REMOVED lines=21> */
[----:B------:R-:W-:Y:S01]  /*1490*/  IADD3 R18, PT, PT, R17, 0x20, RZ ;  /* 0x0000002011127810 */ /* 0x000fe20007ffe0ff */
        /* <DEDUP_REMOVED lines=20> */
.L_x_355:
[----:B------:R-:W-:-:S04]  /*15e0*/  LOP3.LUT R0, R0, 0x80000000, RZ, 0xc0, !PT ;  /* 0x8000000000007812 */ /* 0x000fc800078ec0ff */
[----:B------:R-:W-:Y:S01]  /*15f0*/  LOP3.LUT R0, R0, 0x7f800000, RZ, 0xfc, !PT ;  /* 0x7f80000000007812 */ /* 0x000fe200078efcff */
[----:B------:R-:W-:Y:S06]  /*1600*/  BRA `(.L_x_356) ;  /* 0x0000000000047947 */ /* 0x000fec0003800000 */
.L_x_354:
[----:B------:R-:W-:-:S07]  /*1610*/  LEA R0, R16, R0, 0x17 ;  /* 0x0000000010007211 */ /* 0x000fce00078eb8ff */
.L_x_356:
[----:B------:R-:W-:Y:S05]  /*1620*/  BSYNC.RECONVERGENT B3 ;  /* 0x0000000000037941 */ /* 0x000fea0003800200 */
.L_x_353:
[----:B------:R-:W-:Y:S05]  /*1630*/  BRA `(.L_x_357) ;  /* 0x0000000000207947 */ /* 0x000fea0003800000 */
.L_x_352:
[----:B------:R-:W-:-:S04]  /*1640*/  LOP3.LUT R0, R3, 0x80000000, R0, 0x48, !PT ;  /* 0x8000000003007812 */ /* 0x000fc800078e4800 */
[----:B------:R-:W-:Y:S01]  /*1650*/  LOP3.LUT R0, R0, 0x7f800000, RZ, 0xfc, !PT ;  /* 0x7f80000000007812 */ /* 0x000fe200078efcff */
[----:B------:R-:W-:Y:S06]  /*1660*/  BRA `(.L_x_357) ;  /* 0x0000000000147947 */ /* 0x000fec0003800000 */
.L_x_351:
[----:B------:R-:W-:Y:S01]  /*1670*/  LOP3.LUT R0, R3, 0x80000000, R0, 0x48, !PT ;  /* 0x8000000003007812 */ /* 0x000fe200078e4800 */
[----:B------:R-:W-:Y:S06]  /*1680*/  BRA `(.L_x_357) ;  /* 0x00000000000c7947 */ /* 0x000fec0003800000 */
.L_x_350:
[----:B------:R-:W0:Y:S01]  /*1690*/  MUFU.RSQ R0, -QNAN ;  /* 0xffc0000000007908 */ /* 0x000e220000001400 */
[----:B------:R-:W-:Y:S05]  /*16a0*/  BRA `(.L_x_357) ;  /* 0x0000000000047947 */ /* 0x000fea0003800000 */
.L_x_349:
[----:B------:R-:W-:-:S07]  /*16b0*/  FADD.FTZ R0, R0, R3 ;  /* 0x0000000300007221 */ /* 0x000fce0000010000 */
.L_x_357:
[----:B------:R-:W-:Y:S05]  /*16c0*/  BSYNC.RECONVERGENT B2 ;  /* 0x0000000000027941 */ /* 0x000fea0003800200 */
.L_x_347:
[----:B------:R-:W-:-:S04]  /*16d0*/  IMAD.MOV.U32 R15, RZ, RZ, 0x0 ;  /* 0x00000000ff0f7424 */ /* 0x000fc800078e00ff */
[----:B0-----:R-:W-:Y:S05]  /*16e0*/  RET.REL.NODEC R14 `(_Z19adaptiveaveragepoolIN3c104HalfEEvPT_S3_iiiilll) ;  /* 0xffffffe80e447950 */ /* 0x001fea0003c3ffff */
.L_x_358:
        /* <DEDUP_REMOVED lines=9> */
.L_x_370:


//--------------------- .nv.global.init           --------------------------
	.section	.nv.global.init,"aw",@progbits
.nv.global.init:
	.type		__T23,@object
	.size		__T23,(__T24 - __T23)
__T23:
        /*0000*/ 	.byte	0x54, 0x20, 0x70, 0x6f, 0x77, 0x69, 0x28, 0x54, 0x2c, 0x20, 0x54, 0x29, 0x20, 0x5b, 0x77, 0x69
        /*0010*/ 	.byte	0x74, 0x68, 0x20, 0x54, 0x20, 0x3d, 0x20, 0x69, 0x6e, 0x74, 0x5d, 0x00
	.type		__T24,@object
	.size		__T24,(__T22 - __T24)
__T24:
        /*001c*/ 	.byte	0x54, 0x20, 0x70, 0x6f, 0x77, 0x69, 0x28, 0x54, 0x2c, 0x20, 0x54, 0x29, 0x20, 0x5b, 0x77, 0x69
        /*002c*/ 	.byte	0x74, 0x68, 0x20, 0x54, 0x20, 0x3d, 0x20, 0x6c, 0x6f, 0x6e, 0x67, 0x5d, 0x00
	.type		__T22,@object
	.size		__T22,(__T21 - __T22)
__T22:
        /*0039*/ 	.byte	0x54, 0x20, 0x70, 0x6f, 0x77, 0x69, 0x28, 0x54, 0x2c, 0x20, 0x54, 0x29, 0x20, 0x5b, 0x77, 0x69
        /*0049*/ 	.byte	0x74, 0x68, 0x20, 0x54, 0x20, 0x3d, 0x20, 0x73, 0x68, 0x6f, 0x72, 0x74, 0x5d, 0x00
	.type		__T21,@object
	.size		__T21,(__T20 - __T21)
__T21:
        /*0057*/ 	.byte	0x54, 0x20, 0x70, 0x6f, 0x77, 0x69, 0x28, 0x54, 0x2c, 0x20, 0x54, 0x29, 0x20, 0x5b, 0x77, 0x69
        /*0067*/ 	.byte	0x74, 0x68, 0x20, 0x54, 0x20, 0x3d, 0x20, 0x73, 0x69, 0x67, 0x6e, 0x65, 0x64, 0x20, 0x63, 0x68
        /*0077*/ 	.byte	0x61, 0x72, 0x5d, 0x00
	.type		__T20,@object
	.size		__T20,(.L_0 - __T20)
__T20:
        /*007b*/ 	.byte	0x54, 0x20, 0x70, 0x6f, 0x77, 0x69, 0x28, 0x54, 0x2c, 0x20, 0x54, 0x29, 0x20, 0x5b, 0x77, 0x69
        /*008b*/ 	.byte	0x74, 0x68, 0x20, 0x54, 0x20, 0x3d, 0x20, 0x75, 0x6e, 0x73, 0x69, 0x67, 0x6e, 0x65, 0x64, 0x20
        /*009b*/ 	.byte	0x63, 0x68, 0x61, 0x72, 0x5d, 0x00
.L_0:


//--------------------- .nv.shared.reserved.0     --------------------------
	.section	.nv.shared.reserved.0,"aw",@nobits
	.weak		__nv_reservedSMEM_offset_0_alias
	.size		__nv_reservedSMEM_offset_0_alias, 0, 64
	.other		__nv_reservedSMEM_offset_0_alias,@"STO_CUDA_RESERVED_SHARED STV_DEFAULT"
__nv_reservedSMEM_offset_0_alias:
	.zero		0
	.zero		64


//--------------------- .nv.constant0._Z24adaptiveaveragegradinputIdEvPT_S1_iiii --------------------------
	.section	.nv.constant0._Z24adaptiveaveragegradinputIdEvPT_S1_iiii,"a",@progbits
	.sectionflags	@""
	.align	4
.nv.constant0._Z24adaptiveaveragegradinputIdEvPT_S1_iiii:
	.zero		928


//--------------------- .nv.constant0._Z30atomicadaptiveaveragegradinputIdEvPT_S1_iiii --------------------------
	.section	.nv.constant0._Z30atomicadaptiveaveragegradinputIdEvPT_S1_iiii,"a",@progbits
	.sectionflags	@""
	.align	4
.nv.constant0._Z30atomicadaptiveaveragegradinputIdEvPT_S1_iiii:
	.zero		928


//--------------------- .nv.constant0._Z19adaptiveaveragepoolIdEvPT_S1_iiiilll --------------------------
	.section	.nv.constant0._Z19adaptiveaveragepoolIdEvPT_S1_iiiilll,"a",@progbits
	.sectionflags	@""
	.align	4
.nv.constant0._Z19adaptiveaveragepoolIdEvPT_S1_iiiilll:
	.zero		952


//--------------------- .nv.constant0._Z24adaptiveaveragegradinputIfEvPT_S1_iiii --------------------------
	.section	.nv.constant0._Z24adaptiveaveragegradinputIfEvPT_S1_iiii,"a",@progbits
	.sectionflags	@""
	.align	4
.nv.constant0._Z24adaptiveaveragegradinputIfEvPT_S1_iiii:
	.zero		928


//--------------------- .nv.constant0._Z30atomicadaptiveaveragegradinputIfEvPT_S1_iiii --------------------------
	.section	.nv.constant0._Z30atomicadaptiveaveragegradinputIfEvPT_S1_iiii,"a",@progbits
	.sectionflags	@""
	.align	4
.nv.constant0._Z30atomicadaptiveaveragegradinputIfEvPT_S1_iiii:
	.zero		928


//--------------------- .nv.constant0._Z19adaptiveaveragepoolIfEvPT_S1_iiiilll --------------------------
	.section	.nv.constant0._Z19adaptiveaveragepoolIfEvPT_S1_iiiilll,"a",@progbits
	.sectionflags	@""
	.align	4
.nv.constant0._Z19adaptiveaveragepoolIfEvPT_S1_iiiilll:
	.zero		952


//--------------------- .nv.constant0._Z24adaptiveaveragegradinputIN3c104HalfEEvPT_S3_iiii --------------------------
	.section	.nv.constant0._Z24adaptiveaveragegradinputIN3c104HalfEEvPT_S3_iiii,"a",@progbits
	.sectionflags	@""
	.align	4
.nv.constant0._Z24adaptiveaveragegradinputIN3c104HalfEEvPT_S3_iiii:
	.zero		928


//--------------------- .nv.constant0._Z30atomicadaptiveaveragegradinputIN3c104HalfEEvPT_S3_iiii --------------------------
	.section	.nv.constant0._Z30atomicadaptiveaveragegradinputIN3c104HalfEEvPT_S3_iiii,"a",@progbits
	.sectionflags	@""
	.align	4
.nv.constant0._Z30atomicadaptiveaveragegradinputIN3c104HalfEEvPT_S3_iiii:
	.zero		928


//--------------------- .nv.constant0._Z19adaptiveaveragepoolIN3c104HalfEEvPT_S3_iiiilll --------------------------
	.section	.nv.constant0._Z19adaptiveaveragepoolIN3c104HalfEEvPT_S3_iiiilll,"a",@progbits
	.sectionflags	@""
	.align	4
.nv.constant0._Z19adaptiveaveragepoolIN3c104HalfEEvPT_S3_iiiilll:
	.zero		952


//--------------------- SYMBOLS --------------------------

	.type		.nv.reservedSmem.offset0,@object
	.size		.nv.reservedSmem.offset0,0x4
